	.target	sm_100a

	.elftype	@"ET_EXEC"


//--------------------- .note.nv.tkinfo           --------------------------
	.section	.note.nv.tkinfo,"",@"SHT_NOTE"
	.sectionflags	@"SHF_NOTE_NV_TKINFO"
	.tkinfo
        /*0018*/ 	.word	0x00000002
        /*0030*/ 	.string	""
        /*0030*/ 	.string	"ptxas"
        /*0030*/ 	.string	"Cuda compilation tools, release 13.0, V13.0.88"
        /*0030*/ 	.string	"Build cuda_13.0.r13.0/compiler.36424714_0"
        /*0030*/ 	.string	"-arch sm_100a -m 64 "



//--------------------- .note.nv.cuinfo           --------------------------
	.section	.note.nv.cuinfo,"",@"SHT_NOTE"
	.sectionflags	@"SHF_NOTE_NV_CUINFO"
        /*0018*/ 	.short	0x0002
        /*001a*/ 	.short	0x0064
        /*001c*/ 	.short	0x0082
	.zero		2


//--------------------- .nv.info                  --------------------------
	.section	.nv.info,"",@"SHT_CUDA_INFO"
	.align	4


	//----- nvinfo : EIATTR_REGCOUNT
	.align		4
        /*0000*/ 	.byte	0x04, 0x2f
        /*0002*/ 	.short	(.L_19 - .L_18)
	.align		4
.L_18:
        /*0004*/ 	.word	index@(_ZN7cutlass13device_kernelINS_4gemm6kernel13GemmUniversalIN4cute5tupleIJiiiiEEENS1_10collective13CollectiveMmaINS1_35MainloopSm100TmaUmmaWarpSpecializedILi3ELi2ELi2ENS5_IJNS4_1CILi2EEENSA_ILi1EEESC_EEEEENS5_IJNSA_ILi256EEESF_NSA_ILi64EEEEEENS_6half_tENS5_IJlSC_lEEESI_SJ_NS4_8TiledMMAINS4_8MMA_AtomIJNS4_26SM100_MMA_F16BF16_2x1SM_SSISI_SI_fLi256ELi256ELNS4_4UMMA5MajorE0ELSO_0ELNSN_7ScaleInE0ELSP_0EEEEEENS4_6LayoutINS5_IJSC_SC_SC_EEENS5_IJNSA_ILi0EEESU_SU_EEEEENS5_IJNS4_10UnderscoreESX_SX_EEEEENS4_18SM100_TMA_2SM_LOADENS4_14ComposedLayoutINS4_7SwizzleILi3ELi4ELi3EEENS4_18smem_ptr_flag_bitsILi16EEENSS_INS5_IJNSA_ILi8EEESG_EEENS5_IJSG_SC_EEEEEEEvNS4_8identityES10_S1A_vS1B_EENS_8epilogue10collective18CollectiveEpilogueINS1D_23Sm100TmaWarpSpecializedILi4ELi2ELi64ELb1ELb0EEEJNS5_IJNSA_ILi128EEESF_SG_EEENS5_IJNSS_IS1I_SC_EENSS_ISG_SC_EEEEESI_SJ_SI_SJ_NS1D_6fusion15FusionCallbacksIS1H_NS1N_17LinearCombinationISI_fSI_fLNS_15FloatRoundStyleE2EEES1J_S1M_JEEENS4_5SM1004TMEM4LOAD26SM100_TMEM_LOAD_32dp32b64xENS4_13SM90_TMA_LOADES1A_NS4_39AutoVectorizingCopyWithAssumedAlignmentILi128EEENS4_14SM90_TMA_STOREES1A_S1Z_S1Z_EEEvvEEEEvNT_6ParamsE)
        /*0008*/ 	.word	0x000000ba


	//----- nvinfo : EIATTR_FRAME_SIZE
	.align		4
.L_19:
        /*000c*/ 	.byte	0x04, 0x11
        /*000e*/ 	.short	(.L_21 - .L_20)
	.align		4
.L_20:
        /*0010*/ 	.word	index@($__internal_2_$__cuda_sm10x_tcgen05_guardrail_trap_unallocated_columns_being_dealloced)
        /*0014*/ 	.word	0x00000000


	//----- nvinfo : EIATTR_FRAME_SIZE
	.align		4
.L_21:
        /*0018*/ 	.byte	0x04, 0x11
        /*001a*/ 	.short	(.L_23 - .L_22)
	.align		4
.L_22:
        /*001c*/ 	.word	index@($__internal_1_$__cuda_sm10x_tcgen05_guardrail_trap_phase_invalid_during_alloc)
        /*0020*/ 	.word	0x00000000


	//----- nvinfo : EIATTR_FRAME_SIZE
	.align		4
.L_23:
        /*0024*/ 	.byte	0x04, 0x11
        /*0026*/ 	.short	(.L_25 - .L_24)
	.align		4
.L_24:
        /*0028*/ 	.word	index@($__internal_0_$__cuda_sm10x_tcgen05_guardrail_trap_col_being_dealloced_not_returned_by_alloc)
        /*002c*/ 	.word	0x00000000


	//----- nvinfo : EIATTR_FRAME_SIZE
	.align		4
.L_25:
        /*0030*/ 	.byte	0x04, 0x11
        /*0032*/ 	.short	(.L_27 - .L_26)
	.align		4
.L_26:
        /*0034*/ 	.word	index@(_ZN7cutlass13device_kernelINS_4gemm6kernel13GemmUniversalIN4cute5tupleIJiiiiEEENS1_10collective13CollectiveMmaINS1_35MainloopSm100TmaUmmaWarpSpecializedILi3ELi2ELi2ENS5_IJNS4_1CILi2EEENSA_ILi1EEESC_EEEEENS5_IJNSA_ILi256EEESF_NSA_ILi64EEEEEENS_6half_tENS5_IJlSC_lEEESI_SJ_NS4_8TiledMMAINS4_8MMA_AtomIJNS4_26SM100_MMA_F16BF16_2x1SM_SSISI_SI_fLi256ELi256ELNS4_4UMMA5MajorE0ELSO_0ELNSN_7ScaleInE0ELSP_0EEEEEENS4_6LayoutINS5_IJSC_SC_SC_EEENS5_IJNSA_ILi0EEESU_SU_EEEEENS5_IJNS4_10UnderscoreESX_SX_EEEEENS4_18SM100_TMA_2SM_LOADENS4_14ComposedLayoutINS4_7SwizzleILi3ELi4ELi3EEENS4_18smem_ptr_flag_bitsILi16EEENSS_INS5_IJNSA_ILi8EEESG_EEENS5_IJSG_SC_EEEEEEEvNS4_8identityES10_S1A_vS1B_EENS_8epilogue10collective18CollectiveEpilogueINS1D_23Sm100TmaWarpSpecializedILi4ELi2ELi64ELb1ELb0EEEJNS5_IJNSA_ILi128EEESF_SG_EEENS5_IJNSS_IS1I_SC_EENSS_ISG_SC_EEEEESI_SJ_SI_SJ_NS1D_6fusion15FusionCallbacksIS1H_NS1N_17LinearCombinationISI_fSI_fLNS_15FloatRoundStyleE2EEES1J_S1M_JEEENS4_5SM1004TMEM4LOAD26SM100_TMEM_LOAD_32dp32b64xENS4_13SM90_TMA_LOADES1A_NS4_39AutoVectorizingCopyWithAssumedAlignmentILi128EEENS4_14SM90_TMA_STOREES1A_S1Z_S1Z_EEEvvEEEEvNT_6ParamsE)
        /*0038*/ 	.word	0x00000000


	//----- nvinfo : EIATTR_MIN_STACK_SIZE
	.align		4
.L_27:
        /*003c*/ 	.byte	0x04, 0x12
        /*003e*/ 	.short	(.L_29 - .L_28)
	.align		4
.L_28:
        /*0040*/ 	.word	index@(_ZN7cutlass13device_kernelINS_4gemm6kernel13GemmUniversalIN4cute5tupleIJiiiiEEENS1_10collective13CollectiveMmaINS1_35MainloopSm100TmaUmmaWarpSpecializedILi3ELi2ELi2ENS5_IJNS4_1CILi2EEENSA_ILi1EEESC_EEEEENS5_IJNSA_ILi256EEESF_NSA_ILi64EEEEEENS_6half_tENS5_IJlSC_lEEESI_SJ_NS4_8TiledMMAINS4_8MMA_AtomIJNS4_26SM100_MMA_F16BF16_2x1SM_SSISI_SI_fLi256ELi256ELNS4_4UMMA5MajorE0ELSO_0ELNSN_7ScaleInE0ELSP_0EEEEEENS4_6LayoutINS5_IJSC_SC_SC_EEENS5_IJNSA_ILi0EEESU_SU_EEEEENS5_IJNS4_10UnderscoreESX_SX_EEEEENS4_18SM100_TMA_2SM_LOADENS4_14ComposedLayoutINS4_7SwizzleILi3ELi4ELi3EEENS4_18smem_ptr_flag_bitsILi16EEENSS_INS5_IJNSA_ILi8EEESG_EEENS5_IJSG_SC_EEEEEEEvNS4_8identityES10_S1A_vS1B_EENS_8epilogue10collective18CollectiveEpilogueINS1D_23Sm100TmaWarpSpecializedILi4ELi2ELi64ELb1ELb0EEEJNS5_IJNSA_ILi128EEESF_SG_EEENS5_IJNSS_IS1I_SC_EENSS_ISG_SC_EEEEESI_SJ_SI_SJ_NS1D_6fusion15FusionCallbacksIS1H_NS1N_17LinearCombinationISI_fSI_fLNS_15FloatRoundStyleE2EEES1J_S1M_JEEENS4_5SM1004TMEM4LOAD26SM100_TMEM_LOAD_32dp32b64xENS4_13SM90_TMA_LOADES1A_NS4_39AutoVectorizingCopyWithAssumedAlignmentILi128EEENS4_14SM90_TMA_STOREES1A_S1Z_S1Z_EEEvvEEEEvNT_6ParamsE)
        /*0044*/ 	.word	0x00000000
.L_29:


//--------------------- .nv.compat                --------------------------
	.section	.nv.compat,"",@"SHT_CUDA_COMPAT_INFO"
	.align	4
        /*0000*/ 	.byte	0x02, 0x09, 0x01, 0x00, 0x02, 0x02, 0x02, 0x00, 0x02, 0x05, 0x05, 0x00, 0x03, 0x07, 0x01, 0x01
        /*0010*/ 	.byte	0x02, 0x03, 0x01, 0x00, 0x02, 0x06, 0x01, 0x00, 0x04, 0x0b, 0x08, 0x00, 0x09, 0x00, 0x00, 0x00
        /*0020*/ 	.byte	0x00, 0x00, 0x00, 0x00


//--------------------- .nv.info._ZN7cutlass13device_kernelINS_4gemm6kernel13GemmUniversalIN4cute5tupleIJiiiiEEENS1_10collective13CollectiveMmaINS1_35MainloopSm100TmaUmmaWarpSpecializedILi3ELi2ELi2ENS5_IJNS4_1CILi2EEENSA_ILi1EEESC_EEEEENS5_IJNSA_ILi256EEESF_NSA_ILi64EEEEEENS_6half_tENS5_IJlSC_lEEESI_SJ_NS4_8TiledMMAINS4_8MMA_AtomIJNS4_26SM100_MMA_F16BF16_2x1SM_SSISI_SI_fLi256ELi256ELNS4_4UMMA5MajorE0ELSO_0ELNSN_7ScaleInE0ELSP_0EEEEEENS4_6LayoutINS5_IJSC_SC_SC_EEENS5_IJNSA_ILi0EEESU_SU_EEEEENS5_IJNS4_10UnderscoreESX_SX_EEEEENS4_18SM100_TMA_2SM_LOADENS4_14ComposedLayoutINS4_7SwizzleILi3ELi4ELi3EEENS4_18smem_ptr_flag_bitsILi16EEENSS_INS5_IJNSA_ILi8EEESG_EEENS5_IJSG_SC_EEEEEEEvNS4_8identityES10_S1A_vS1B_EENS_8epilogue10collective18CollectiveEpilogueINS1D_23Sm100TmaWarpSpecializedILi4ELi2ELi64ELb1ELb0EEEJNS5_IJNSA_ILi128EEESF_SG_EEENS5_IJNSS_IS1I_SC_EENSS_ISG_SC_EEEEESI_SJ_SI_SJ_NS1D_6fusion15FusionCallbacksIS1H_NS1N_17LinearCombinationISI_fSI_fLNS_15FloatRoundStyleE2EEES1J_S1M_JEEENS4_5SM1004TMEM4LOAD26SM100_TMEM_LOAD_32dp32b64xENS4_13SM90_TMA_LOADES1A_NS4_39AutoVectorizingCopyWithAssumedAlignmentILi128EEENS4_14SM90_TMA_STOREES1A_S1Z_S1Z_EEEvvEEEEvNT_6ParamsE --------------------------
	.section	.nv.info._ZN7cutlass13device_kernelINS_4gemm6kernel13GemmUniversalIN4cute5tupleIJiiiiEEENS1_10collective13CollectiveMmaINS1_35MainloopSm100TmaUmmaWarpSpecializedILi3ELi2ELi2ENS5_IJNS4_1CILi2EEENSA_ILi1EEESC_EEEEENS5_IJNSA_ILi256EEESF_NSA_ILi64EEEEEENS_6half_tENS5_IJlSC_lEEESI_SJ_NS4_8TiledMMAINS4_8MMA_AtomIJNS4_26SM100_MMA_F16BF16_2x1SM_SSISI_SI_fLi256ELi256ELNS4_4UMMA5MajorE0ELSO_0ELNSN_7ScaleInE0ELSP_0EEEEEENS4_6LayoutINS5_IJSC_SC_SC_EEENS5_IJNSA_ILi0EEESU_SU_EEEEENS5_IJNS4_10UnderscoreESX_SX_EEEEENS4_18SM100_TMA_2SM_LOADENS4_14ComposedLayoutINS4_7SwizzleILi3ELi4ELi3EEENS4_18smem_ptr_flag_bitsILi16EEENSS_INS5_IJNSA_ILi8EEESG_EEENS5_IJSG_SC_EEEEEEEvNS4_8identityES10_S1A_vS1B_EENS_8epilogue10collective18CollectiveEpilogueINS1D_23Sm100TmaWarpSpecializedILi4ELi2ELi64ELb1ELb0EEEJNS5_IJNSA_ILi128EEESF_SG_EEENS5_IJNSS_IS1I_SC_EENSS_ISG_SC_EEEEESI_SJ_SI_SJ_NS1D_6fusion15FusionCallbacksIS1H_NS1N_17LinearCombinationISI_fSI_fLNS_15FloatRoundStyleE2EEES1J_S1M_JEEENS4_5SM1004TMEM4LOAD26SM100_TMEM_LOAD_32dp32b64xENS4_13SM90_TMA_LOADES1A_NS4_39AutoVectorizingCopyWithAssumedAlignmentILi128EEENS4_14SM90_TMA_STOREES1A_S1Z_S1Z_EEEvvEEEEvNT_6ParamsE,"",@"SHT_CUDA_INFO"
	.sectionflags	@""
	.align	4


	//----- nvinfo : EIATTR_CUDA_API_VERSION
	.align		4
        /*0000*/ 	.byte	0x04, 0x37
        /*0002*/ 	.short	(.L_31 - .L_30)
.L_30:
        /*0004*/ 	.word	0x00000082


	//----- nvinfo : EIATTR_KPARAM_INFO
	.align		4
.L_31:
        /*0008*/ 	.byte	0x04, 0x17
        /*000a*/ 	.short	(.L_33 - .L_32)
.L_32:
        /*000c*/ 	.word	0x00000000
        /*0010*/ 	.short	0x0000
        /*0012*/ 	.short	0x0000
        /*0014*/ 	.byte	0x00, 0xf0, 0x01, 0x20


	//----- nvinfo : EIATTR_AT_ENTRY_FRAGMENTS
	.align		4
.L_33:
        /*0018*/ 	.byte	0x04, 0x4f
        /*001a*/ 	.short	(.L_35 - .L_34)


	//   ....[0]....
.L_34:
        /*001c*/ 	.word	0x00000007


	//----- nvinfo : EIATTR_RESERVED_SMEM_USED
	.align		4
.L_35:
        /*0020*/ 	.byte	0x01, 0x41
	.zero		2


	//----- nvinfo : EIATTR_SPARSE_MMA_MASK
	.align		4
        /*0024*/ 	.byte	0x03, 0x50
        /*0026*/ 	.short	0x0000


	//----- nvinfo : EIATTR_TCGEN05_2CTA_USED
	.align		4
        /*0028*/ 	.byte	0x01, 0x52
	.zero		2


	//----- nvinfo : EIATTR_MAXREG_COUNT
	.align		4
        /*002c*/ 	.byte	0x03, 0x1b
        /*002e*/ 	.short	0x00ff


	//----- nvinfo : EIATTR_NUM_BARRIERS
	.align		4
        /*0030*/ 	.byte	0x02, 0x4c
        /*0032*/ 	.byte	0x07
	.zero		1


	//----- nvinfo : EIATTR_EXTERNS
	.align		4
        /*0034*/ 	.byte	0x04, 0x0f
        /*0036*/ 	.short	(.L_37 - .L_36)


	//   ....[0]....
	.align		4
.L_36:
        /*0038*/ 	.word	index@(__assertfail)


	//----- nvinfo : EIATTR_MERCURY_ISA_VERSION
	.align		4
.L_37:
        /*003c*/ 	.byte	0x03, 0x5f
        /*003e*/ 	.short	0x0101


	//----- nvinfo : EIATTR_INT_WARP_WIDE_INSTR_OFFSETS
	.align		4
        /*0040*/ 	.byte	0x04, 0x31
        /*0042*/ 	.short	(.L_39 - .L_38)


	//   ....[0]....
.L_38:
        /*0044*/ 	.word	0x00000cb0


	//   ....[1]....
        /*0048*/ 	.word	0x00000d50


	//   ....[2]....
        /*004c*/ 	.word	0x00002080


	//   ....[3]....
        /*0050*/ 	.word	0x00003db0


	//   ....[4]....
        /*0054*/ 	.word	0x00003dd0


	//   ....[5]....
        /*0058*/ 	.word	0x00003e00


	//   ....[6]....
        /*005c*/ 	.word	0x00004740


	//   ....[7]....
        /*0060*/ 	.word	0x000047b0


	//   ....[8]....
        /*0064*/ 	.word	0x00004890


	//   ....[9]....
        /*0068*/ 	.word	0x00004910


	//   ....[10]....
        /*006c*/ 	.word	0x00004a20


	//   ....[11]....
        /*0070*/ 	.word	0x00004ab0


	//   ....[12]....
        /*0074*/ 	.word	0x00004c90


	//   ....[13]....
        /*0078*/ 	.word	0x00004df0


	//----- nvinfo : EIATTR_COOP_GROUP_MASK_REGIDS
	.align		4
.L_39:
        /*007c*/ 	.byte	0x04, 0x29
        /*007e*/ 	.short	(.L_41 - .L_40)


	//   ....[0]....
.L_40:
        /*0080*/ 	.word	0xffffffff


	//   ....[1]....
        /*0084*/ 	.word	0xffffffff


	//   ....[2]....
        /*0088*/ 	.word	0xffffffff


	//   ....[3]....
        /*008c*/ 	.word	0xffffffff


	//   ....[4]....
        /*0090*/ 	.word	0xffffffff


	//   ....[5]....
        /*0094*/ 	.word	0xffffffff


	//   ....[6]....
        /*0098*/ 	.word	0xffffffff


	//   ....[7]....
        /*009c*/ 	.word	0xffffffff


	//   ....[8]....
        /*00a0*/ 	.word	0xffffffff


	//   ....[9]....
        /*00a4*/ 	.word	0xffffffff


	//   ....[10]....
        /*00a8*/ 	.word	0xffffffff


	//   ....[11]....
        /*00ac*/ 	.word	0xffffffff


	//   ....[12]....
        /*00b0*/ 	.word	0xffffffff


	//   ....[13]....
        /*00b4*/ 	.word	0xffffffff


	//----- nvinfo : EIATTR_COOP_GROUP_INSTR_OFFSETS
	.align		4
.L_41:
        /*00b8*/ 	.byte	0x04, 0x28
        /*00ba*/ 	.short	(.L_43 - .L_42)


	//   ....[0]....
.L_42:
        /*00bc*/ 	.word	0x000000c0


	//   ....[1]....
        /*00c0*/ 	.word	0x00000500


	//   ....[2]....
        /*00c4*/ 	.word	0x00000660


	//   ....[3]....
        /*00c8*/ 	.word	0x000007f0


	//   ....[4]....
        /*00cc*/ 	.word	0x000008e0


	//   ....[5]....
        /*00d0*/ 	.word	0x00000a40


	//   ....[6]....
        /*00d4*/ 	.word	0x00000b90


	//   ....[7]....
        /*00d8*/ 	.word	0x00000dd0


	//   ....[8]....
        /*00dc*/ 	.word	0x00001f60


	//   ....[9]....
        /*00e0*/ 	.word	0x00002cb0


	//   ....[10]....
        /*00e4*/ 	.word	0x00003180


	//   ....[11]....
        /*00e8*/ 	.word	0x000031b0


	//   ....[12]....
        /*00ec*/ 	.word	0x00003cb0


	//   ....[13]....
        /*00f0*/ 	.word	0x00003ec0


	//----- nvinfo : EIATTR_VRC_CTA_INIT_COUNT
	.align		4
.L_43:
        /*00f4*/ 	.byte	0x02, 0x4a
        /*00f6*/ 	.byte	0x80
	.zero		1


	//----- nvinfo : EIATTR_SYSCALL_OFFSETS
	.align		4
        /*00f8*/ 	.byte	0x04, 0x46
        /*00fa*/ 	.short	(.L_45 - .L_44)


	//   ....[0]....
.L_44:
        /*00fc*/ 	.word	0x000058a0


	//   ....[1]....
        /*0100*/ 	.word	0x00005990


	//   ....[2]....
        /*0104*/ 	.word	0x00006300


	//   ....[3]....
        /*0108*/ 	.word	0x000077c0


	//   ....[4]....
        /*010c*/ 	.word	0x00008be0


	//   ....[5]....
        /*0110*/ 	.word	0x00009ff0


	//----- nvinfo : EIATTR_MBARRIER_INSTR_OFFSETS
	.align		4
.L_45:
        /*0114*/ 	.byte	0x04, 0x39
        /*0116*/ 	.short	(.L_47 - .L_46)


	//   ....[0]....
.L_46:
        /*0118*/ 	.word	0x000005f0
        /*011c*/ 	.word	0x000000ff
        /*0120*/ 	.word	0x00000000
        /*0124*/ 	.short	0x0100
        /*0126*/ 	.byte	0x08
	.zero		1


	//   ....[1]....
        /*0128*/ 	.word	0x00000600
        /*012c*/ 	.word	0x000000ff
        /*0130*/ 	.word	0x00000018
        /*0134*/ 	.short	0x0100
        /*0136*/ 	.byte	0x08
	.zero		1


	//   ....[2]....
        /*0138*/ 	.word	0x00000610
        /*013c*/ 	.word	0x000000ff
        /*0140*/ 	.word	0x00000008
        /*0144*/ 	.short	0x0100
        /*0146*/ 	.byte	0x08
	.zero		1


	//   ....[3]....
        /*0148*/ 	.word	0x00000620
        /*014c*/ 	.word	0x000000ff
        /*0150*/ 	.word	0x00000020
        /*0154*/ 	.short	0x0100
        /*0156*/ 	.byte	0x08
	.zero		1


	//   ....[4]....
        /*0158*/ 	.word	0x00000630
        /*015c*/ 	.word	0x000000ff
        /*0160*/ 	.word	0x00000010
        /*0164*/ 	.short	0x0100
        /*0166*/ 	.byte	0x08
	.zero		1


	//   ....[5]....
        /*0168*/ 	.word	0x00000640
        /*016c*/ 	.word	0x000000ff
        /*0170*/ 	.word	0x00000028
        /*0174*/ 	.short	0x0100
        /*0176*/ 	.byte	0x08
	.zero		1


	//   ....[6]....
        /*0178*/ 	.word	0x00000760
        /*017c*/ 	.word	0x000000ff
        /*0180*/ 	.word	0x00000030
        /*0184*/ 	.short	0x0100
        /*0186*/ 	.byte	0x09
	.zero		1


	//   ....[7]....
        /*0188*/ 	.word	0x00000770
        /*018c*/ 	.word	0x000000ff
        /*0190*/ 	.word	0x00000050
        /*0194*/ 	.short	0x0100
        /*0196*/ 	.byte	0x09
	.zero		1


	//   ....[8]....
        /*0198*/ 	.word	0x00000780
        /*019c*/ 	.word	0x000000ff
        /*01a0*/ 	.word	0x00000038
        /*01a4*/ 	.short	0x0100
        /*01a6*/ 	.byte	0x09
	.zero		1


	//   ....[9]....
        /*01a8*/ 	.word	0x00000790
        /*01ac*/ 	.word	0x000000ff
        /*01b0*/ 	.word	0x00000058
        /*01b4*/ 	.short	0x0100
        /*01b6*/ 	.byte	0x09
	.zero		1


	//   ....[10]....
        /*01b8*/ 	.word	0x000007a0
        /*01bc*/ 	.word	0x000000ff
        /*01c0*/ 	.word	0x00000040
        /*01c4*/ 	.short	0x0100
        /*01c6*/ 	.byte	0x09
	.zero		1


	//   ....[11]....
        /*01c8*/ 	.word	0x000007b0
        /*01cc*/ 	.word	0x000000ff
        /*01d0*/ 	.word	0x00000060
        /*01d4*/ 	.short	0x0100
        /*01d6*/ 	.byte	0x09
	.zero		1


	//   ....[12]....
        /*01d8*/ 	.word	0x000007c0
        /*01dc*/ 	.word	0x000000ff
        /*01e0*/ 	.word	0x00000048
        /*01e4*/ 	.short	0x0100
        /*01e6*/ 	.byte	0x09
	.zero		1


	//   ....[13]....
        /*01e8*/ 	.word	0x000007d0
        /*01ec*/ 	.word	0x000000ff
        /*01f0*/ 	.word	0x00000068
        /*01f4*/ 	.short	0x0100
        /*01f6*/ 	.byte	0x09
	.zero		1


	//   ....[14]....
        /*01f8*/ 	.word	0x000008b0
        /*01fc*/ 	.word	0x000000ff
        /*0200*/ 	.word	0x00000070
        /*0204*/ 	.short	0x0100
        /*0206*/ 	.byte	0x08
	.zero		1


	//   ....[15]....
        /*0208*/ 	.word	0x000008c0
        /*020c*/ 	.word	0x000000ff
        /*0210*/ 	.word	0x00000078
        /*0214*/ 	.short	0x0100
        /*0216*/ 	.byte	0x08
	.zero		1


	//   ....[16]....
        /*0218*/ 	.word	0x000009f0
        /*021c*/ 	.word	0x000000ff
        /*0220*/ 	.word	0x00000080
        /*0224*/ 	.short	0x0100
        /*0226*/ 	.byte	0x08
	.zero		1


	//   ....[17]....
        /*0228*/ 	.word	0x00000a00
        /*022c*/ 	.word	0x000000ff
        /*0230*/ 	.word	0x00000090
        /*0234*/ 	.short	0x0100
        /*0236*/ 	.byte	0x08
	.zero		1


	//   ....[18]....
        /*0238*/ 	.word	0x00000a10
        /*023c*/ 	.word	0x000000ff
        /*0240*/ 	.word	0x00000088
        /*0244*/ 	.short	0x0100
        /*0246*/ 	.byte	0x08
	.zero		1


	//   ....[19]....
        /*0248*/ 	.word	0x00000a20
        /*024c*/ 	.word	0x000000ff
        /*0250*/ 	.word	0x00000098
        /*0254*/ 	.short	0x0100
        /*0256*/ 	.byte	0x08
	.zero		1


	//   ....[20]....
        /*0258*/ 	.word	0x00000b40
        /*025c*/ 	.word	0x000000ff
        /*0260*/ 	.word	0x000000a0
        /*0264*/ 	.short	0x0100
        /*0266*/ 	.byte	0x09
	.zero		1


	//   ....[21]....
        /*0268*/ 	.word	0x00000b50
        /*026c*/ 	.word	0x000000ff
        /*0270*/ 	.word	0x000000b0
        /*0274*/ 	.short	0x0100
        /*0276*/ 	.byte	0x09
	.zero		1


	//   ....[22]....
        /*0278*/ 	.word	0x00000b60
        /*027c*/ 	.word	0x000000ff
        /*0280*/ 	.word	0x000000a8
        /*0284*/ 	.short	0x0100
        /*0286*/ 	.byte	0x09
	.zero		1


	//   ....[23]....
        /*0288*/ 	.word	0x00000b70
        /*028c*/ 	.word	0x000000ff
        /*0290*/ 	.word	0x000000b8
        /*0294*/ 	.short	0x0100
        /*0296*/ 	.byte	0x09
	.zero		1


	//   ....[24]....
        /*0298*/ 	.word	0x00000c60
        /*029c*/ 	.word	0x000000ff
        /*02a0*/ 	.word	0x000000c0
        /*02a4*/ 	.short	0x0100
        /*02a6*/ 	.byte	0x08
	.zero		1


	//   ....[25]....
        /*02a8*/ 	.word	0x00000c70
        /*02ac*/ 	.word	0x000000ff
        /*02b0*/ 	.word	0x000000d0
        /*02b4*/ 	.short	0x0100
        /*02b6*/ 	.byte	0x08
	.zero		1


	//   ....[26]....
        /*02b8*/ 	.word	0x00000c80
        /*02bc*/ 	.word	0x000000ff
        /*02c0*/ 	.word	0x000000c8
        /*02c4*/ 	.short	0x0100
        /*02c6*/ 	.byte	0x08
	.zero		1


	//   ....[27]....
        /*02c8*/ 	.word	0x00000c90
        /*02cc*/ 	.word	0x000000ff
        /*02d0*/ 	.word	0x000000d8
        /*02d4*/ 	.short	0x0100
        /*02d6*/ 	.byte	0x08
	.zero		1


	//   ....[28]....
        /*02d8*/ 	.word	0x00000d80
        /*02dc*/ 	.word	0x000000ff
        /*02e0*/ 	.word	0x000000e0
        /*02e4*/ 	.short	0x0100
        /*02e6*/ 	.byte	0x07
	.zero		1


	//   ....[29]....
        /*02e8*/ 	.word	0x00001790
        /*02ec*/ 	.word	0x00000003
        /*02f0*/ 	.word	0x000000d0
        /*02f4*/ 	.short	0x010a
        /*02f6*/ 	.byte	0xff
	.zero		1


	//   ....[30]....
        /*02f8*/ 	.word	0x000017c0
        /*02fc*/ 	.word	0x00000003
        /*0300*/ 	.word	0x000000c0
        /*0304*/ 	.short	0x0101
        /*0306*/ 	.byte	0xff
	.zero		1


	//   ....[31]....
        /*0308*/ 	.word	0x000018c0
        /*030c*/ 	.word	0x000000ff
        /*0310*/ 	.word	0x00000018
        /*0314*/ 	.short	0x010a
        /*0316*/ 	.byte	0x08
	.zero		1


	//   ....[32]....
        /*0318*/ 	.word	0x00001980
        /*031c*/ 	.word	0x000000ff
        /*0320*/ 	.word	0x00000018
        /*0324*/ 	.short	0x010a
        /*0326*/ 	.byte	0x21
	.zero		1


	//   ....[33]....
        /*0328*/ 	.word	0x00001b40
        /*032c*/ 	.word	0x000000ff
        /*0330*/ 	.word	0x00000018
        /*0334*/ 	.short	0x010a
        /*0336*/ 	.byte	0x08
	.zero		1


	//   ....[34]....
        /*0338*/ 	.word	0x00001c20
        /*033c*/ 	.word	0x000000ff
        /*0340*/ 	.word	0x00000078
        /*0344*/ 	.short	0x0101
        /*0346*/ 	.byte	0x06
	.zero		1


	//   ....[35]....
        /*0348*/ 	.word	0x00001c40
        /*034c*/ 	.word	0x000000ff
        /*0350*/ 	.word	0x00000018
        /*0354*/ 	.short	0x010a
        /*0356*/ 	.byte	0x08
	.zero		1


	//   ....[36]....
        /*0358*/ 	.word	0x00001cc0
        /*035c*/ 	.word	0x000000ff
        /*0360*/ 	.word	0x00000018
        /*0364*/ 	.short	0x010a
        /*0366*/ 	.byte	0x11
	.zero		1


	//   ....[37]....
        /*0368*/ 	.word	0x00001e50
        /*036c*/ 	.word	0x000000ff
        /*0370*/ 	.word	0x00000018
        /*0374*/ 	.short	0x010a
        /*0376*/ 	.byte	0x08
	.zero		1


	//   ....[38]....
        /*0378*/ 	.word	0x00001f90
        /*037c*/ 	.word	0x00000002
        /*0380*/ 	.word	0x00000080
        /*0384*/ 	.short	0x010a
        /*0386*/ 	.byte	0xff
	.zero		1


	//   ....[39]....
        /*0388*/ 	.word	0x00002050
        /*038c*/ 	.word	0x00000002
        /*0390*/ 	.word	0x00000000
        /*0394*/ 	.short	0x0101
        /*0396*/ 	.byte	0xff
	.zero		1


	//   ....[40]....
        /*0398*/ 	.word	0x000025b0
        /*039c*/ 	.word	0x000000ff
        /*03a0*/ 	.word	0x00000000
        /*03a4*/ 	.short	0x010a
        /*03a6*/ 	.byte	0x04
	.zero		1


	//   ....[41]....
        /*03a8*/ 	.word	0x00002640
        /*03ac*/ 	.word	0x000000ff
        /*03b0*/ 	.word	0x00000000
        /*03b4*/ 	.short	0x010a
        /*03b6*/ 	.byte	0x04
	.zero		1


	//   ....[42]....
        /*03b8*/ 	.word	0x000026e0
        /*03bc*/ 	.word	0x00000000
        /*03c0*/ 	.word	0x00000000
        /*03c4*/ 	.short	0x010a
        /*03c6*/ 	.byte	0xff
	.zero		1


	//   ....[43]....
        /*03c8*/ 	.word	0x00002810
        /*03cc*/ 	.word	0x00000000
        /*03d0*/ 	.word	0x000000c0
        /*03d4*/ 	.short	0x010a
        /*03d6*/ 	.byte	0xff
	.zero		1


	//   ....[44]....
        /*03d8*/ 	.word	0x00002880
        /*03dc*/ 	.word	0x00000004
        /*03e0*/ 	.word	0x00000000
        /*03e4*/ 	.short	0x0101
        /*03e6*/ 	.byte	0xff
	.zero		1


	//   ....[45]....
        /*03e8*/ 	.word	0x000028a0
        /*03ec*/ 	.word	0x000000ff
        /*03f0*/ 	.word	0x00000090
        /*03f4*/ 	.short	0x010a
        /*03f6*/ 	.byte	0x05
	.zero		1


	//   ....[46]....
        /*03f8*/ 	.word	0x000029c0
        /*03fc*/ 	.word	0x00000000
        /*0400*/ 	.word	0x00000080
        /*0404*/ 	.short	0x010a
        /*0406*/ 	.byte	0xff
	.zero		1


	//   ....[47]....
        /*0408*/ 	.word	0x00002ac0
        /*040c*/ 	.word	0x00000000
        /*0410*/ 	.word	0x00000000
        /*0414*/ 	.short	0x0101
        /*0416*/ 	.byte	0xff
	.zero		1


	//   ....[48]....
        /*0418*/ 	.word	0x00002b50
        /*041c*/ 	.word	0x000000ff
        /*0420*/ 	.word	0x00000090
        /*0424*/ 	.short	0x0106
        /*0426*/ 	.byte	0x05
	.zero		1


	//   ....[49]....
        /*0428*/ 	.word	0x00002b70
        /*042c*/ 	.word	0x000000ff
        /*0430*/ 	.word	0x00000090
        /*0434*/ 	.short	0x010a
        /*0436*/ 	.byte	0x05
	.zero		1


	//   ....[50]....
        /*0438*/ 	.word	0x00002c00
        /*043c*/ 	.word	0x000000ff
        /*0440*/ 	.word	0x00000090
        /*0444*/ 	.short	0x0106
        /*0446*/ 	.byte	0x04
	.zero		1


	//   ....[51]....
        /*0448*/ 	.word	0x00002c40
        /*044c*/ 	.word	0x00000000
        /*0450*/ 	.word	0x00000090
        /*0454*/ 	.short	0x010a
        /*0456*/ 	.byte	0xff
	.zero		1


	//   ....[52]....
        /*0458*/ 	.word	0x00002e80
        /*045c*/ 	.word	0x000000ff
        /*0460*/ 	.word	0x00000008
        /*0464*/ 	.short	0x010a
        /*0466*/ 	.byte	0x06
	.zero		1


	//   ....[53]....
        /*0468*/ 	.word	0x00002ea0
        /*046c*/ 	.word	0x000000ff
        /*0470*/ 	.word	0x00000008
        /*0474*/ 	.short	0x010a
        /*0476*/ 	.byte	0x06
	.zero		1


	//   ....[54]....
        /*0478*/ 	.word	0x00003030
        /*047c*/ 	.word	0x000000ff
        /*0480*/ 	.word	0x00000008
        /*0484*/ 	.short	0x010a
        /*0486*/ 	.byte	0x06
	.zero		1


	//   ....[55]....
        /*0488*/ 	.word	0x00003050
        /*048c*/ 	.word	0x000000ff
        /*0490*/ 	.word	0x00000008
        /*0494*/ 	.short	0x010a
        /*0496*/ 	.byte	0x06
	.zero		1


	//   ....[56]....
        /*0498*/ 	.word	0x00003110
        /*049c*/ 	.word	0x000000ff
        /*04a0*/ 	.word	0x00000000
        /*04a4*/ 	.short	0x0101
        /*04a6*/ 	.byte	0x07
	.zero		1


	//   ....[57]....
        /*04a8*/ 	.word	0x00003450
        /*04ac*/ 	.word	0x00000000
        /*04b0*/ 	.word	0x00000080
        /*04b4*/ 	.short	0x010a
        /*04b6*/ 	.byte	0xff
	.zero		1


	//   ....[58]....
        /*04b8*/ 	.word	0x00003510
        /*04bc*/ 	.word	0x00000000
        /*04c0*/ 	.word	0x00000000
        /*04c4*/ 	.short	0x0101
        /*04c6*/ 	.byte	0xff
	.zero		1


	//   ....[59]....
        /*04c8*/ 	.word	0x000035d0
        /*04cc*/ 	.word	0x000000ff
        /*04d0*/ 	.word	0x00000000
        /*04d4*/ 	.short	0x010a
        /*04d6*/ 	.byte	0x08
	.zero		1


	//   ....[60]....
        /*04d8*/ 	.word	0x000035e0
        /*04dc*/ 	.word	0x000000ff
        /*04e0*/ 	.word	0x000000b0
        /*04e4*/ 	.short	0x010a
        /*04e6*/ 	.byte	0x09
	.zero		1


	//   ....[61]....
        /*04e8*/ 	.word	0x00003690
        /*04ec*/ 	.word	0x000000ff
        /*04f0*/ 	.word	0x00000000
        /*04f4*/ 	.short	0x010a
        /*04f6*/ 	.byte	0x08
	.zero		1


	//   ....[62]....
        /*04f8*/ 	.word	0x000037c0
        /*04fc*/ 	.word	0x000000ff
        /*0500*/ 	.word	0x00000000
        /*0504*/ 	.short	0x010a
        /*0506*/ 	.byte	0x1e
	.zero		1


	//   ....[63]....
        /*0508*/ 	.word	0x00003ac0
        /*050c*/ 	.word	0x000000ff
        /*0510*/ 	.word	0x00000000
        /*0514*/ 	.short	0x010a
        /*0516*/ 	.byte	0x05
	.zero		1


	//   ....[64]....
        /*0518*/ 	.word	0x00003b60
        /*051c*/ 	.word	0x00000000
        /*0520*/ 	.word	0x00000000
        /*0524*/ 	.short	0x010a
        /*0526*/ 	.byte	0xff
	.zero		1


	//   ....[65]....
        /*0528*/ 	.word	0x00003ba0
        /*052c*/ 	.word	0x00000000
        /*0530*/ 	.word	0x00000000
        /*0534*/ 	.short	0x010a
        /*0536*/ 	.byte	0xff
	.zero		1


	//   ....[66]....
        /*0538*/ 	.word	0x00003c10
        /*053c*/ 	.word	0x000000ff
        /*0540*/ 	.word	0x00000000
        /*0544*/ 	.short	0x0101
        /*0546*/ 	.byte	0x05
	.zero		1


	//   ....[67]....
        /*0548*/ 	.word	0x00003c50
        /*054c*/ 	.word	0x000000ff
        /*0550*/ 	.word	0x000000e0
        /*0554*/ 	.short	0x010a
        /*0556*/ 	.byte	0x07
	.zero		1


	//   ....[68]....
        /*0558*/ 	.word	0x00003ca0
        /*055c*/ 	.word	0x000000ff
        /*0560*/ 	.word	0x00000000
        /*0564*/ 	.short	0x0101
        /*0566*/ 	.byte	0x05
	.zero		1


	//   ....[69]....
        /*0568*/ 	.word	0x000040f0
        /*056c*/ 	.word	0x00000000
        /*0570*/ 	.word	0x00000080
        /*0574*/ 	.short	0x010a
        /*0576*/ 	.byte	0xff
	.zero		1


	//   ....[70]....
        /*0578*/ 	.word	0x000041b0
        /*057c*/ 	.word	0x00000000
        /*0580*/ 	.word	0x00000000
        /*0584*/ 	.short	0x0101
        /*0586*/ 	.byte	0xff
	.zero		1


	//   ....[71]....
        /*0588*/ 	.word	0x000044d0
        /*058c*/ 	.word	0x000000ff
        /*0590*/ 	.word	0x00000078
        /*0594*/ 	.short	0x010a
        /*0596*/ 	.byte	0x07
	.zero		1


	//   ....[72]....
        /*0598*/ 	.word	0x000046c0
        /*059c*/ 	.word	0x000000ff
        /*05a0*/ 	.word	0x00000050
        /*05a4*/ 	.short	0x010a
        /*05a6*/ 	.byte	0x07
	.zero		1


	//   ....[73]....
        /*05a8*/ 	.word	0x00004830
        /*05ac*/ 	.word	0x000000ff
        /*05b0*/ 	.word	0x00000030
        /*05b4*/ 	.short	0x010b
        /*05b6*/ 	.byte	0x07
	.zero		1


	//   ....[74]....
        /*05b8*/ 	.word	0x00004840
        /*05bc*/ 	.word	0x000000ff
        /*05c0*/ 	.word	0x00000000
        /*05c4*/ 	.short	0x0101
        /*05c6*/ 	.byte	0x08
	.zero		1


	//   ....[75]....
        /*05c8*/ 	.word	0x00004860
        /*05cc*/ 	.word	0x000000ff
        /*05d0*/ 	.word	0x00000058
        /*05d4*/ 	.short	0x010a
        /*05d6*/ 	.byte	0x07
	.zero		1


	//   ....[76]....
        /*05d8*/ 	.word	0x000049c0
        /*05dc*/ 	.word	0x000000ff
        /*05e0*/ 	.word	0x00000038
        /*05e4*/ 	.short	0x010b
        /*05e6*/ 	.byte	0x07
	.zero		1


	//   ....[77]....
        /*05e8*/ 	.word	0x000049d0
        /*05ec*/ 	.word	0x000000ff
        /*05f0*/ 	.word	0x00000000
        /*05f4*/ 	.short	0x0101
        /*05f6*/ 	.byte	0x08
	.zero		1


	//   ....[78]....
        /*05f8*/ 	.word	0x000049e0
        /*05fc*/ 	.word	0x000000ff
        /*0600*/ 	.word	0x00000060
        /*0604*/ 	.short	0x010a
        /*0606*/ 	.byte	0x07
	.zero		1


	//   ....[79]....
        /*0608*/ 	.word	0x00004b80
        /*060c*/ 	.word	0x000000ff
        /*0610*/ 	.word	0x00000040
        /*0614*/ 	.short	0x010b
        /*0616*/ 	.byte	0x07
	.zero		1


	//   ....[80]....
        /*0618*/ 	.word	0x00004bf0
        /*061c*/ 	.word	0x000000ff
        /*0620*/ 	.word	0x00000000
        /*0624*/ 	.short	0x0101
        /*0626*/ 	.byte	0x08
	.zero		1


	//   ....[81]....
        /*0628*/ 	.word	0x00004c20
        /*062c*/ 	.word	0x000000ff
        /*0630*/ 	.word	0x00000068
        /*0634*/ 	.short	0x010a
        /*0636*/ 	.byte	0x07
	.zero		1


	//   ....[82]....
        /*0638*/ 	.word	0x00004e30
        /*063c*/ 	.word	0x000000ff
        /*0640*/ 	.word	0x00000048
        /*0644*/ 	.short	0x010b
        /*0646*/ 	.byte	0x07
	.zero		1


	//   ....[83]....
        /*0648*/ 	.word	0x00004e50
        /*064c*/ 	.word	0x000000ff
        /*0650*/ 	.word	0x00000000
        /*0654*/ 	.short	0x0101
        /*0656*/ 	.byte	0x0d
	.zero		1


	//   ....[84]....
        /*0658*/ 	.word	0x00004e80
        /*065c*/ 	.word	0x000000ff
        /*0660*/ 	.word	0x00000050
        /*0664*/ 	.short	0x010a
        /*0666*/ 	.byte	0x07
	.zero		1


	//   ....[85]....
        /*0668*/ 	.word	0x00004ea0
        /*066c*/ 	.word	0x000000ff
        /*0670*/ 	.word	0x00000058
        /*0674*/ 	.short	0x010a
        /*0676*/ 	.byte	0x07
	.zero		1


	//   ....[86]....
        /*0678*/ 	.word	0x00004ec0
        /*067c*/ 	.word	0x000000ff
        /*0680*/ 	.word	0x00000060
        /*0684*/ 	.short	0x010a
        /*0686*/ 	.byte	0x07
	.zero		1


	//   ....[87]....
        /*0688*/ 	.word	0x00004f00
        /*068c*/ 	.word	0x00000000
        /*0690*/ 	.word	0x00000068
        /*0694*/ 	.short	0x010a
        /*0696*/ 	.byte	0xff
	.zero		1


	//   ....[88]....
        /*0698*/ 	.word	0x00005260
        /*069c*/ 	.word	0x00000000
        /*06a0*/ 	.word	0x00000080
        /*06a4*/ 	.short	0x010a
        /*06a6*/ 	.byte	0xff
	.zero		1


	//   ....[89]....
        /*06a8*/ 	.word	0x00005370
        /*06ac*/ 	.word	0x00000000
        /*06b0*/ 	.word	0x00000000
        /*06b4*/ 	.short	0x0101
        /*06b6*/ 	.byte	0xff
	.zero		1


	//   ....[90]....
        /*06b8*/ 	.word	0x00005e20
        /*06bc*/ 	.word	0x000000ff
        /*06c0*/ 	.word	0x00000030
        /*06c4*/ 	.short	0x010a
        /*06c6*/ 	.byte	0x30
	.zero		1


	//   ....[91]....
        /*06c8*/ 	.word	0x00005ee0
        /*06cc*/ 	.word	0x000000b3
        /*06d0*/ 	.word	0x000000a0
        /*06d4*/ 	.short	0x010a
        /*06d6*/ 	.byte	0xff
	.zero		1


	//   ....[92]....
        /*06d8*/ 	.word	0x00006010
        /*06dc*/ 	.word	0x000000ff
        /*06e0*/ 	.word	0x00000030
        /*06e4*/ 	.short	0x010a
        /*06e6*/ 	.byte	0x30
	.zero		1


	//   ....[93]....
        /*06e8*/ 	.word	0x000061e0
        /*06ec*/ 	.word	0x000000b3
        /*06f0*/ 	.word	0x000000a0
        /*06f4*/ 	.short	0x010a
        /*06f6*/ 	.byte	0xff
	.zero		1


	//   ....[94]....
        /*06f8*/ 	.word	0x00007460
        /*06fc*/ 	.word	0x00000000
        /*0700*/ 	.word	0x00000000
        /*0704*/ 	.short	0x0101
        /*0706*/ 	.byte	0xff
	.zero		1


	//   ....[95]....
        /*0708*/ 	.word	0x00007470
        /*070c*/ 	.word	0x00000003
        /*0710*/ 	.word	0x00000030
        /*0714*/ 	.short	0x010a
        /*0716*/ 	.byte	0xff
	.zero		1


	//   ....[96]....
        /*0718*/ 	.word	0x00007550
        /*071c*/ 	.word	0x00000003
        /*0720*/ 	.word	0x00000030
        /*0724*/ 	.short	0x010a
        /*0726*/ 	.byte	0xff
	.zero		1


	//   ....[97]....
        /*0728*/ 	.word	0x00008880
        /*072c*/ 	.word	0x00000055
        /*0730*/ 	.word	0x00000000
        /*0734*/ 	.short	0x0101
        /*0736*/ 	.byte	0xff
	.zero		1


	//   ....[98]....
        /*0738*/ 	.word	0x000088a0
        /*073c*/ 	.word	0x00000000
        /*0740*/ 	.word	0x00000030
        /*0744*/ 	.short	0x010a
        /*0746*/ 	.byte	0xff
	.zero		1


	//   ....[99]....
        /*0748*/ 	.word	0x00008970
        /*074c*/ 	.word	0x00000000
        /*0750*/ 	.word	0x00000030
        /*0754*/ 	.short	0x010a
        /*0756*/ 	.byte	0xff
	.zero		1


	//   ....[100]....
        /*0758*/ 	.word	0x00009ca0
        /*075c*/ 	.word	0x00000054
        /*0760*/ 	.word	0x00000000
        /*0764*/ 	.short	0x0101
        /*0766*/ 	.byte	0xff
	.zero		1


	//   ....[101]....
        /*0768*/ 	.word	0x00009cc0
        /*076c*/ 	.word	0x00000003
        /*0770*/ 	.word	0x00000030
        /*0774*/ 	.short	0x010a
        /*0776*/ 	.byte	0xff
	.zero		1


	//   ....[102]....
        /*0778*/ 	.word	0x00009d90
        /*077c*/ 	.word	0x00000003
        /*0780*/ 	.word	0x00000030
        /*0784*/ 	.short	0x010a
        /*0786*/ 	.byte	0xff
	.zero		1


	//   ....[103]....
        /*0788*/ 	.word	0x0000a0e0
        /*078c*/ 	.word	0x000000b3
        /*0790*/ 	.word	0x00000000
        /*0794*/ 	.short	0x0101
        /*0796*/ 	.byte	0xff
	.zero		1


	//   ....[104]....
        /*0798*/ 	.word	0x0000b100
        /*079c*/ 	.word	0x00000000
        /*07a0*/ 	.word	0x00000000
        /*07a4*/ 	.short	0x0101
        /*07a6*/ 	.byte	0xff
	.zero		1


	//   ....[105]....
        /*07a8*/ 	.word	0x0000b370
        /*07ac*/ 	.word	0x000000ff
        /*07b0*/ 	.word	0x00000000
        /*07b4*/ 	.short	0x0101
        /*07b6*/ 	.byte	0x04
	.zero		1


	//   ....[106]....
        /*07b8*/ 	.word	0x0000b390
        /*07bc*/ 	.word	0x00000003
        /*07c0*/ 	.word	0x000000d0
        /*07c4*/ 	.short	0x010a
        /*07c6*/ 	.byte	0xff
	.zero		1


	//   ....[107]....
        /*07c8*/ 	.word	0x0000b3f0
        /*07cc*/ 	.word	0x00000002
        /*07d0*/ 	.word	0x00000018
        /*07d4*/ 	.short	0x010a
        /*07d6*/ 	.byte	0xff
	.zero		1


	//   ....[108]....
        /*07d8*/ 	.word	0x0000b450
        /*07dc*/ 	.word	0x00000002
        /*07e0*/ 	.word	0x00000018
        /*07e4*/ 	.short	0x010a
        /*07e6*/ 	.byte	0xff
	.zero		1


	//   ....[109]....
        /*07e8*/ 	.word	0x0000b4a0
        /*07ec*/ 	.word	0x00000002
        /*07f0*/ 	.word	0x00000080
        /*07f4*/ 	.short	0x010a
        /*07f6*/ 	.byte	0xff
	.zero		1


	//   ....[110]....
        /*07f8*/ 	.word	0x0000b500
        /*07fc*/ 	.word	0x00000000
        /*0800*/ 	.word	0x00000000
        /*0804*/ 	.short	0x010a
        /*0806*/ 	.byte	0xff
	.zero		1


	//   ....[111]....
        /*0808*/ 	.word	0x0000b560
        /*080c*/ 	.word	0x00000000
        /*0810*/ 	.word	0x00000000
        /*0814*/ 	.short	0x010a
        /*0816*/ 	.byte	0xff
	.zero		1


	//   ....[112]....
        /*0818*/ 	.word	0x0000b5b0
        /*081c*/ 	.word	0x00000000
        /*0820*/ 	.word	0x000000c0
        /*0824*/ 	.short	0x010a
        /*0826*/ 	.byte	0xff
	.zero		1


	//   ....[113]....
        /*0828*/ 	.word	0x0000b610
        /*082c*/ 	.word	0x00000000
        /*0830*/ 	.word	0x00000090
        /*0834*/ 	.short	0x010a
        /*0836*/ 	.byte	0xff
	.zero		1


	//   ....[114]....
        /*0838*/ 	.word	0x0000b660
        /*083c*/ 	.word	0x00000000
        /*0840*/ 	.word	0x00000080
        /*0844*/ 	.short	0x010a
        /*0846*/ 	.byte	0xff
	.zero		1


	//   ....[115]....
        /*0848*/ 	.word	0x0000b6c0
        /*084c*/ 	.word	0x00000000
        /*0850*/ 	.word	0x00000090
        /*0854*/ 	.short	0x010a
        /*0856*/ 	.byte	0xff
	.zero		1


	//   ....[116]....
        /*0858*/ 	.word	0x0000b720
        /*085c*/ 	.word	0x00000004
        /*0860*/ 	.word	0x00000008
        /*0864*/ 	.short	0x010a
        /*0866*/ 	.byte	0xff
	.zero		1


	//   ....[117]....
        /*0868*/ 	.word	0x0000b800
        /*086c*/ 	.word	0x00000002
        /*0870*/ 	.word	0x00000008
        /*0874*/ 	.short	0x010a
        /*0876*/ 	.byte	0xff
	.zero		1


	//   ....[118]....
        /*0878*/ 	.word	0x0000b850
        /*087c*/ 	.word	0x00000000
        /*0880*/ 	.word	0x00000080
        /*0884*/ 	.short	0x010a
        /*0886*/ 	.byte	0xff
	.zero		1


	//   ....[119]....
        /*0888*/ 	.word	0x0000b8b0
        /*088c*/ 	.word	0x00000000
        /*0890*/ 	.word	0x000000b0
        /*0894*/ 	.short	0x010a
        /*0896*/ 	.byte	0xff
	.zero		1


	//   ....[120]....
        /*0898*/ 	.word	0x0000b910
        /*089c*/ 	.word	0x00000000
        /*08a0*/ 	.word	0x00000000
        /*08a4*/ 	.short	0x010a
        /*08a6*/ 	.byte	0xff
	.zero		1


	//   ....[121]....
        /*08a8*/ 	.word	0x0000b970
        /*08ac*/ 	.word	0x00000000
        /*08b0*/ 	.word	0x00000000
        /*08b4*/ 	.short	0x010a
        /*08b6*/ 	.byte	0xff
	.zero		1


	//   ....[122]....
        /*08b8*/ 	.word	0x0000b9d0
        /*08bc*/ 	.word	0x00000000
        /*08c0*/ 	.word	0x000000e0
        /*08c4*/ 	.short	0x010a
        /*08c6*/ 	.byte	0xff
	.zero		1


	//   ....[123]....
        /*08c8*/ 	.word	0x0000ba20
        /*08cc*/ 	.word	0x00000000
        /*08d0*/ 	.word	0x00000080
        /*08d4*/ 	.short	0x010a
        /*08d6*/ 	.byte	0xff
	.zero		1


	//   ....[124]....
        /*08d8*/ 	.word	0x0000ba80
        /*08dc*/ 	.word	0x00000000
        /*08e0*/ 	.word	0x00000078
        /*08e4*/ 	.short	0x010a
        /*08e6*/ 	.byte	0xff
	.zero		1


	//   ....[125]....
        /*08e8*/ 	.word	0x0000bae0
        /*08ec*/ 	.word	0x00000003
        /*08f0*/ 	.word	0x00000050
        /*08f4*/ 	.short	0x010a
        /*08f6*/ 	.byte	0xff
	.zero		1


	//   ....[126]....
        /*08f8*/ 	.word	0x0000bb40
        /*08fc*/ 	.word	0x00000003
        /*0900*/ 	.word	0x00000058
        /*0904*/ 	.short	0x010a
        /*0906*/ 	.byte	0xff
	.zero		1


	//   ....[127]....
        /*0908*/ 	.word	0x0000bba0
        /*090c*/ 	.word	0x00000003
        /*0910*/ 	.word	0x00000060
        /*0914*/ 	.short	0x010a
        /*0916*/ 	.byte	0xff
	.zero		1


	//   ....[128]....
        /*0918*/ 	.word	0x0000bc00
        /*091c*/ 	.word	0x00000003
        /*0920*/ 	.word	0x00000068
        /*0924*/ 	.short	0x010a
        /*0926*/ 	.byte	0xff
	.zero		1


	//   ....[129]....
        /*0928*/ 	.word	0x0000bc60
        /*092c*/ 	.word	0x00000000
        /*0930*/ 	.word	0x00000050
        /*0934*/ 	.short	0x010a
        /*0936*/ 	.byte	0xff
	.zero		1


	//   ....[130]....
        /*0938*/ 	.word	0x0000bcc0
        /*093c*/ 	.word	0x00000000
        /*0940*/ 	.word	0x00000058
        /*0944*/ 	.short	0x010a
        /*0946*/ 	.byte	0xff
	.zero		1


	//   ....[131]....
        /*0948*/ 	.word	0x0000bd20
        /*094c*/ 	.word	0x00000000
        /*0950*/ 	.word	0x00000060
        /*0954*/ 	.short	0x010a
        /*0956*/ 	.byte	0xff
	.zero		1


	//   ....[132]....
        /*0958*/ 	.word	0x0000bd70
        /*095c*/ 	.word	0x00000000
        /*0960*/ 	.word	0x00000080
        /*0964*/ 	.short	0x010a
        /*0966*/ 	.byte	0xff
	.zero		1


	//   ....[133]....
        /*0968*/ 	.word	0x0000bdd0
        /*096c*/ 	.word	0x00000003
        /*0970*/ 	.word	0x00000030
        /*0974*/ 	.short	0x010a
        /*0976*/ 	.byte	0xff
	.zero		1


	//   ....[134]....
        /*0978*/ 	.word	0x0000be20
        /*097c*/ 	.word	0x000000b3
        /*0980*/ 	.word	0x000000a0
        /*0984*/ 	.short	0x010a
        /*0986*/ 	.byte	0xff
	.zero		1


	//   ....[135]....
        /*0988*/ 	.word	0x0000be70
        /*098c*/ 	.word	0x00000003
        /*0990*/ 	.word	0x00000030
        /*0994*/ 	.short	0x010a
        /*0996*/ 	.byte	0xff
	.zero		1


	//   ....[136]....
        /*0998*/ 	.word	0x0000bec0
        /*099c*/ 	.word	0x00000000
        /*09a0*/ 	.word	0x00000030
        /*09a4*/ 	.short	0x010a
        /*09a6*/ 	.byte	0xff
	.zero		1


	//   ....[137]....
        /*09a8*/ 	.word	0x0000bf10
        /*09ac*/ 	.word	0x00000003
        /*09b0*/ 	.word	0x00000030
        /*09b4*/ 	.short	0x010a
        /*09b6*/ 	.byte	0xff
	.zero		1


	//----- nvinfo : EIATTR_NUM_MBARRIERS
	.align		4
.L_47:
        /*09b8*/ 	.byte	0x03, 0x38
        /*09ba*/ 	.short	0x001d


	//----- nvinfo : EIATTR_EXIT_INSTR_OFFSETS
	.align		4
        /*09bc*/ 	.byte	0x04, 0x1c
        /*09be*/ 	.short	(.L_49 - .L_48)


	//   ....[0]....
.L_48:
        /*09c0*/ 	.word	0x00002710


	//   ....[1]....
        /*09c4*/ 	.word	0x00002c10


	//   ....[2]....
        /*09c8*/ 	.word	0x00002c70


	//   ....[3]....
        /*09cc*/ 	.word	0x00003ed0


	//   ....[4]....
        /*09d0*/ 	.word	0x00004f30


	//   ....[5]....
        /*09d4*/ 	.word	0x00004f70


	//   ....[6]....
        /*09d8*/ 	.word	0x0000b260


	//   ....[7]....
        /*09dc*/ 	.word	0x0000b2e0


	//   ....[8]....
        /*09e0*/ 	.word	0x0000b310


	//   ....[9]....
        /*09e4*/ 	.word	0x0000b380


	//----- nvinfo : EIATTR_MAX_THREADS
	.align		4
.L_49:
        /*09e8*/ 	.byte	0x04, 0x05
        /*09ea*/ 	.short	(.L_51 - .L_50)
.L_50:
        /*09ec*/ 	.word	0x00000100
        /*09f0*/ 	.word	0x00000001
        /*09f4*/ 	.word	0x00000001


	//----- nvinfo : EIATTR_CRS_STACK_SIZE
	.align		4
.L_51:
        /*09f8*/ 	.byte	0x04, 0x1e
        /*09fa*/ 	.short	(.L_53 - .L_52)
.L_52:
        /*09fc*/ 	.word	0x00000000


	//----- nvinfo : EIATTR_CBANK_PARAM_SIZE
	.align		4
.L_53:
        /*0a00*/ 	.byte	0x03, 0x19
        /*0a02*/ 	.short	0x0800


	//----- nvinfo : EIATTR_PARAM_CBANK
	.align		4
        /*0a04*/ 	.byte	0x04, 0x0a
        /*0a06*/ 	.short	(.L_55 - .L_54)
	.align		4
.L_54:
        /*0a08*/ 	.word	index@(.nv.constant0._ZN7cutlass13device_kernelINS_4gemm6kernel13GemmUniversalIN4cute5tupleIJiiiiEEENS1_10collective13CollectiveMmaINS1_35MainloopSm100TmaUmmaWarpSpecializedILi3ELi2ELi2ENS5_IJNS4_1CILi2EEENSA_ILi1EEESC_EEEEENS5_IJNSA_ILi256EEESF_NSA_ILi64EEEEEENS_6half_tENS5_IJlSC_lEEESI_SJ_NS4_8TiledMMAINS4_8MMA_AtomIJNS4_26SM100_MMA_F16BF16_2x1SM_SSISI_SI_fLi256ELi256ELNS4_4UMMA5MajorE0ELSO_0ELNSN_7ScaleInE0ELSP_0EEEEEENS4_6LayoutINS5_IJSC_SC_SC_EEENS5_IJNSA_ILi0EEESU_SU_EEEEENS5_IJNS4_10UnderscoreESX_SX_EEEEENS4_18SM100_TMA_2SM_LOADENS4_14ComposedLayoutINS4_7SwizzleILi3ELi4ELi3EEENS4_18smem_ptr_flag_bitsILi16EEENSS_INS5_IJNSA_ILi8EEESG_EEENS5_IJSG_SC_EEEEEEEvNS4_8identityES10_S1A_vS1B_EENS_8epilogue10collective18CollectiveEpilogueINS1D_23Sm100TmaWarpSpecializedILi4ELi2ELi64ELb1ELb0EEEJNS5_IJNSA_ILi128EEESF_SG_EEENS5_IJNSS_IS1I_SC_EENSS_ISG_SC_EEEEESI_SJ_SI_SJ_NS1D_6fusion15FusionCallbacksIS1H_NS1N_17LinearCombinationISI_fSI_fLNS_15FloatRoundStyleE2EEES1J_S1M_JEEENS4_5SM1004TMEM4LOAD26SM100_TMEM_LOAD_32dp32b64xENS4_13SM90_TMA_LOADES1A_NS4_39AutoVectorizingCopyWithAssumedAlignmentILi128EEENS4_14SM90_TMA_STOREES1A_S1Z_S1Z_EEEvvEEEEvNT_6ParamsE)
        /*0a0c*/ 	.short	0x0380
        /*0a0e*/ 	.short	0x0800


	//----- nvinfo : EIATTR_SW_WAR
	.align		4
.L_55:
        /*0a10*/ 	.byte	0x04, 0x36
        /*0a12*/ 	.short	(.L_57 - .L_56)
.L_56:
        /*0a14*/ 	.word	0x00000008
.L_57:


//--------------------- .nv.callgraph             --------------------------
	.section	.nv.callgraph,"",@"SHT_CUDA_CALLGRAPH"
	.align	4
	.sectionentsize	8
	.align		4
        /*0000*/ 	.word	0x00000000
	.align		4
        /*0004*/ 	.word	0xffffffff
	.align		4
        /*0008*/ 	.word	index@(_ZN7cutlass13device_kernelINS_4gemm6kernel13GemmUniversalIN4cute5tupleIJiiiiEEENS1_10collective13CollectiveMmaINS1_35MainloopSm100TmaUmmaWarpSpecializedILi3ELi2ELi2ENS5_IJNS4_1CILi2EEENSA_ILi1EEESC_EEEEENS5_IJNSA_ILi256EEESF_NSA_ILi64EEEEEENS_6half_tENS5_IJlSC_lEEESI_SJ_NS4_8TiledMMAINS4_8MMA_AtomIJNS4_26SM100_MMA_F16BF16_2x1SM_SSISI_SI_fLi256ELi256ELNS4_4UMMA5MajorE0ELSO_0ELNSN_7ScaleInE0ELSP_0EEEEEENS4_6LayoutINS5_IJSC_SC_SC_EEENS5_IJNSA_ILi0EEESU_SU_EEEEENS5_IJNS4_10UnderscoreESX_SX_EEEEENS4_18SM100_TMA_2SM_LOADENS4_14ComposedLayoutINS4_7SwizzleILi3ELi4ELi3EEENS4_18smem_ptr_flag_bitsILi16EEENSS_INS5_IJNSA_ILi8EEESG_EEENS5_IJSG_SC_EEEEEEEvNS4_8identityES10_S1A_vS1B_EENS_8epilogue10collective18CollectiveEpilogueINS1D_23Sm100TmaWarpSpecializedILi4ELi2ELi64ELb1ELb0EEEJNS5_IJNSA_ILi128EEESF_SG_EEENS5_IJNSS_IS1I_SC_EENSS_ISG_SC_EEEEESI_SJ_SI_SJ_NS1D_6fusion15FusionCallbacksIS1H_NS1N_17LinearCombinationISI_fSI_fLNS_15FloatRoundStyleE2EEES1J_S1M_JEEENS4_5SM1004TMEM4LOAD26SM100_TMEM_LOAD_32dp32b64xENS4_13SM90_TMA_LOADES1A_NS4_39AutoVectorizingCopyWithAssumedAlignmentILi128EEENS4_14SM90_TMA_STOREES1A_S1Z_S1Z_EEEvvEEEEvNT_6ParamsE)
	.align		4
        /*000c*/ 	.word	index@(__assertfail)
	.align		4
        /*0010*/ 	.word	0x00000000
	.align		4
        /*0014*/ 	.word	0xfffffffe
	.align		4
        /*0018*/ 	.word	0x00000000
	.align		4
        /*001c*/ 	.word	0xfffffffd
	.align		4
        /*0020*/ 	.word	0x00000000
	.align		4
        /*0024*/ 	.word	0xfffffffc


//--------------------- .nv.constant4             --------------------------
	.section	.nv.constant4,"a",@progbits
	.align	8
	.align		8
.nv.constant4:
        /*0000*/ 	.dword	__assertfail
	.align		8
        /*0008*/ 	.dword	__unnamed_1
	.align		8
        /*0010*/ 	.dword	__unnamed_2
	.align		8
        /*0018*/ 	.dword	_ZN39_INTERNAL_ae1074b8_4_k_cu_72e27007_66444cuda3std3__45__cpo5beginE
	.align		8
        /*0020*/ 	.dword	_ZN39_INTERNAL_ae1074b8_4_k_cu_72e27007_66444cuda3std3__45__cpo3endE
	.align		8
        /*0028*/ 	.dword	_ZN39_INTERNAL_ae1074b8_4_k_cu_72e27007_66444cuda3std3__45__cpo6cbeginE
	.align		8
        /*0030*/ 	.dword	_ZN39_INTERNAL_ae1074b8_4_k_cu_72e27007_66444cuda3std3__45__cpo4cendE
	.align		8
        /*0038*/ 	.dword	_ZN39_INTERNAL_ae1074b8_4_k_cu_72e27007_66444cuda3std3__441_GLOBAL__N__ae1074b8_4_k_cu_72e27007_66446ignoreE
	.align		8
        /*0040*/ 	.dword	_ZN39_INTERNAL_ae1074b8_4_k_cu_72e27007_66444cuda3std3__419piecewise_constructE
	.align		8
        /*0048*/ 	.dword	_ZN39_INTERNAL_ae1074b8_4_k_cu_72e27007_66444cuda3std3__48in_placeE
	.align		8
        /*0050*/ 	.dword	_ZN39_INTERNAL_ae1074b8_4_k_cu_72e27007_66444cuda3std6ranges3__45__cpo4swapE
	.align		8
        /*0058*/ 	.dword	_ZN39_INTERNAL_ae1074b8_4_k_cu_72e27007_66444cuda3std6ranges3__45__cpo9iter_moveE
	.align		8
        /*0060*/ 	.dword	_ZN39_INTERNAL_ae1074b8_4_k_cu_72e27007_66444cute7productE
	.align		8
        /*0068*/ 	.dword	_ZN39_INTERNAL_ae1074b8_4_k_cu_72e27007_66444cute1_E
	.align		8
        /*0070*/ 	.dword	$str$25
	.align		8
        /*0078*/ 	.dword	$str$26
	.align		8
        /*0080*/ 	.dword	$str$27
	.align		8
        /*0088*/ 	.dword	$str$28


//--------------------- .text._ZN7cutlass13device_kernelINS_4gemm6kernel13GemmUniversalIN4cute5tupleIJiiiiEEENS1_10collective13CollectiveMmaINS1_35MainloopSm100TmaUmmaWarpSpecializedILi3ELi2ELi2ENS5_IJNS4_1CILi2EEENSA_ILi1EEESC_EEEEENS5_IJNSA_ILi256EEESF_NSA_ILi64EEEEEENS_6half_tENS5_IJlSC_lEEESI_SJ_NS4_8TiledMMAINS4_8MMA_AtomIJNS4_26SM100_MMA_F16BF16_2x1SM_SSISI_SI_fLi256ELi256ELNS4_4UMMA5MajorE0ELSO_0ELNSN_7ScaleInE0ELSP_0EEEEEENS4_6LayoutINS5_IJSC_SC_SC_EEENS5_IJNSA_ILi0EEESU_SU_EEEEENS5_IJNS4_10UnderscoreESX_SX_EEEEENS4_18SM100_TMA_2SM_LOADENS4_14ComposedLayoutINS4_7SwizzleILi3ELi4ELi3EEENS4_18smem_ptr_flag_bitsILi16EEENSS_INS5_IJNSA_ILi8EEESG_EEENS5_IJSG_SC_EEEEEEEvNS4_8identityES10_S1A_vS1B_EENS_8epilogue10collective18CollectiveEpilogueINS1D_23Sm100TmaWarpSpecializedILi4ELi2ELi64ELb1ELb0EEEJNS5_IJNSA_ILi128EEESF_SG_EEENS5_IJNSS_IS1I_SC_EENSS_ISG_SC_EEEEESI_SJ_SI_SJ_NS1D_6fusion15FusionCallbacksIS1H_NS1N_17LinearCombinationISI_fSI_fLNS_15FloatRoundStyleE2EEES1J_S1M_JEEENS4_5SM1004TMEM4LOAD26SM100_TMEM_LOAD_32dp32b64xENS4_13SM90_TMA_LOADES1A_NS4_39AutoVectorizingCopyWithAssumedAlignmentILi128EEENS4_14SM90_TMA_STOREES1A_S1Z_S1Z_EEEvvEEEEvNT_6ParamsE --------------------------
	.section	.text._ZN7cutlass13device_kernelINS_4gemm6kernel13GemmUniversalIN4cute5tupleIJiiiiEEENS1_10collective13CollectiveMmaINS1_35MainloopSm100TmaUmmaWarpSpecializedILi3ELi2ELi2ENS5_IJNS4_1CILi2EEENSA_ILi1EEESC_EEEEENS5_IJNSA_ILi256EEESF_NSA_ILi64EEEEEENS_6half_tENS5_IJlSC_lEEESI_SJ_NS4_8TiledMMAINS4_8MMA_AtomIJNS4_26SM100_MMA_F16BF16_2x1SM_SSISI_SI_fLi256ELi256ELNS4_4UMMA5MajorE0ELSO_0ELNSN_7ScaleInE0ELSP_0EEEEEENS4_6LayoutINS5_IJSC_SC_SC_EEENS5_IJNSA_ILi0EEESU_SU_EEEEENS5_IJNS4_10UnderscoreESX_SX_EEEEENS4_18SM100_TMA_2SM_LOADENS4_14ComposedLayoutINS4_7SwizzleILi3ELi4ELi3EEENS4_18smem_ptr_flag_bitsILi16EEENSS_INS5_IJNSA_ILi8EEESG_EEENS5_IJSG_SC_EEEEEEEvNS4_8identityES10_S1A_vS1B_EENS_8epilogue10collective18CollectiveEpilogueINS1D_23Sm100TmaWarpSpecializedILi4ELi2ELi64ELb1ELb0EEEJNS5_IJNSA_ILi128EEESF_SG_EEENS5_IJNSS_IS1I_SC_EENSS_ISG_SC_EEEEESI_SJ_SI_SJ_NS1D_6fusion15FusionCallbacksIS1H_NS1N_17LinearCombinationISI_fSI_fLNS_15FloatRoundStyleE2EEES1J_S1M_JEEENS4_5SM1004TMEM4LOAD26SM100_TMEM_LOAD_32dp32b64xENS4_13SM90_TMA_LOADES1A_NS4_39AutoVectorizingCopyWithAssumedAlignmentILi128EEENS4_14SM90_TMA_STOREES1A_S1Z_S1Z_EEEvvEEEEvNT_6ParamsE,"ax",@progbits
	.align	128
.text._ZN7cutlass13device_kernelINS_4gemm6kernel13GemmUniversalIN4cute5tupleIJiiiiEEENS1_10collective13CollectiveMmaINS1_35MainloopSm100TmaUmmaWarpSpecializedILi3ELi2ELi2ENS5_IJNS4_1CILi2EEENSA_ILi1EEESC_EEEEENS5_IJNSA_ILi256EEESF_NSA_ILi64EEEEEENS_6half_tENS5_IJlSC_lEEESI_SJ_NS4_8TiledMMAINS4_8MMA_AtomIJNS4_26SM100_MMA_F16BF16_2x1SM_SSISI_SI_fLi256ELi256ELNS4_4UMMA5MajorE0ELSO_0ELNSN_7ScaleInE0ELSP_0EEEEEENS4_6LayoutINS5_IJSC_SC_SC_EEENS5_IJNSA_ILi0EEESU_SU_EEEEENS5_IJNS4_10UnderscoreESX_SX_EEEEENS4_18SM100_TMA_2SM_LOADENS4_14ComposedLayoutINS4_7SwizzleILi3ELi4ELi3EEENS4_18smem_ptr_flag_bitsILi16EEENSS_INS5_IJNSA_ILi8EEESG_EEENS5_IJSG_SC_EEEEEEEvNS4_8identityES10_S1A_vS1B_EENS_8epilogue10collective18CollectiveEpilogueINS1D_23Sm100TmaWarpSpecializedILi4ELi2ELi64ELb1ELb0EEEJNS5_IJNSA_ILi128EEESF_SG_EEENS5_IJNSS_IS1I_SC_EENSS_ISG_SC_EEEEESI_SJ_SI_SJ_NS1D_6fusion15FusionCallbacksIS1H_NS1N_17LinearCombinationISI_fSI_fLNS_15FloatRoundStyleE2EEES1J_S1M_JEEENS4_5SM1004TMEM4LOAD26SM100_TMEM_LOAD_32dp32b64xENS4_13SM90_TMA_LOADES1A_NS4_39AutoVectorizingCopyWithAssumedAlignmentILi128EEENS4_14SM90_TMA_STOREES1A_S1Z_S1Z_EEEvvEEEEvNT_6ParamsE:
        .type           _ZN7cutlass13device_kernelINS_4gemm6kernel13GemmUniversalIN4cute5tupleIJiiiiEEENS1_10collective13CollectiveMmaINS1_35MainloopSm100TmaUmmaWarpSpecializedILi3ELi2ELi2ENS5_IJNS4_1CILi2EEENSA_ILi1EEESC_EEEEENS5_IJNSA_ILi256EEESF_NSA_ILi64EEEEEENS_6half_tENS5_IJlSC_lEEESI_SJ_NS4_8TiledMMAINS4_8MMA_AtomIJNS4_26SM100_MMA_F16BF16_2x1SM_SSISI_SI_fLi256ELi256ELNS4_4UMMA5MajorE0ELSO_0ELNSN_7ScaleInE0ELSP_0EEEEEENS4_6LayoutINS5_IJSC_SC_SC_EEENS5_IJNSA_ILi0EEESU_SU_EEEEENS5_IJNS4_10UnderscoreESX_SX_EEEEENS4_18SM100_TMA_2SM_LOADENS4_14ComposedLayoutINS4_7SwizzleILi3ELi4ELi3EEENS4_18smem_ptr_flag_bitsILi16EEENSS_INS5_IJNSA_ILi8EEESG_EEENS5_IJSG_SC_EEEEEEEvNS4_8identityES10_S1A_vS1B_EENS_8epilogue10collective18CollectiveEpilogueINS1D_23Sm100TmaWarpSpecializedILi4ELi2ELi64ELb1ELb0EEEJNS5_IJNSA_ILi128EEESF_SG_EEENS5_IJNSS_IS1I_SC_EENSS_ISG_SC_EEEEESI_SJ_SI_SJ_NS1D_6fusion15FusionCallbacksIS1H_NS1N_17LinearCombinationISI_fSI_fLNS_15FloatRoundStyleE2EEES1J_S1M_JEEENS4_5SM1004TMEM4LOAD26SM100_TMEM_LOAD_32dp32b64xENS4_13SM90_TMA_LOADES1A_NS4_39AutoVectorizingCopyWithAssumedAlignmentILi128EEENS4_14SM90_TMA_STOREES1A_S1Z_S1Z_EEEvvEEEEvNT_6ParamsE,@function
        .size           _ZN7cutlass13device_kernelINS_4gemm6kernel13GemmUniversalIN4cute5tupleIJiiiiEEENS1_10collective13CollectiveMmaINS1_35MainloopSm100TmaUmmaWarpSpecializedILi3ELi2ELi2ENS5_IJNS4_1CILi2EEENSA_ILi1EEESC_EEEEENS5_IJNSA_ILi256EEESF_NSA_ILi64EEEEEENS_6half_tENS5_IJlSC_lEEESI_SJ_NS4_8TiledMMAINS4_8MMA_AtomIJNS4_26SM100_MMA_F16BF16_2x1SM_SSISI_SI_fLi256ELi256ELNS4_4UMMA5MajorE0ELSO_0ELNSN_7ScaleInE0ELSP_0EEEEEENS4_6LayoutINS5_IJSC_SC_SC_EEENS5_IJNSA_ILi0EEESU_SU_EEEEENS5_IJNS4_10UnderscoreESX_SX_EEEEENS4_18SM100_TMA_2SM_LOADENS4_14ComposedLayoutINS4_7SwizzleILi3ELi4ELi3EEENS4_18smem_ptr_flag_bitsILi16EEENSS_INS5_IJNSA_ILi8EEESG_EEENS5_IJSG_SC_EEEEEEEvNS4_8identityES10_S1A_vS1B_EENS_8epilogue10collective18CollectiveEpilogueINS1D_23Sm100TmaWarpSpecializedILi4ELi2ELi64ELb1ELb0EEEJNS5_IJNSA_ILi128EEESF_SG_EEENS5_IJNSS_IS1I_SC_EENSS_ISG_SC_EEEEESI_SJ_SI_SJ_NS1D_6fusion15FusionCallbacksIS1H_NS1N_17LinearCombinationISI_fSI_fLNS_15FloatRoundStyleE2EEES1J_S1M_JEEENS4_5SM1004TMEM4LOAD26SM100_TMEM_LOAD_32dp32b64xENS4_13SM90_TMA_LOADES1A_NS4_39AutoVectorizingCopyWithAssumedAlignmentILi128EEENS4_14SM90_TMA_STOREES1A_S1Z_S1Z_EEEvvEEEEvNT_6ParamsE,(.L_x_188 - _ZN7cutlass13device_kernelINS_4gemm6kernel13GemmUniversalIN4cute5tupleIJiiiiEEENS1_10collective13CollectiveMmaINS1_35MainloopSm100TmaUmmaWarpSpecializedILi3ELi2ELi2ENS5_IJNS4_1CILi2EEENSA_ILi1EEESC_EEEEENS5_IJNSA_ILi256EEESF_NSA_ILi64EEEEEENS_6half_tENS5_IJlSC_lEEESI_SJ_NS4_8TiledMMAINS4_8MMA_AtomIJNS4_26SM100_MMA_F16BF16_2x1SM_SSISI_SI_fLi256ELi256ELNS4_4UMMA5MajorE0ELSO_0ELNSN_7ScaleInE0ELSP_0EEEEEENS4_6LayoutINS5_IJSC_SC_SC_EEENS5_IJNSA_ILi0EEESU_SU_EEEEENS5_IJNS4_10UnderscoreESX_SX_EEEEENS4_18SM100_TMA_2SM_LOADENS4_14ComposedLayoutINS4_7SwizzleILi3ELi4ELi3EEENS4_18smem_ptr_flag_bitsILi16EEENSS_INS5_IJNSA_ILi8EEESG_EEENS5_IJSG_SC_EEEEEEEvNS4_8identityES10_S1A_vS1B_EENS_8epilogue10collective18CollectiveEpilogueINS1D_23Sm100TmaWarpSpecializedILi4ELi2ELi64ELb1ELb0EEEJNS5_IJNSA_ILi128EEESF_SG_EEENS5_IJNSS_IS1I_SC_EENSS_ISG_SC_EEEEESI_SJ_SI_SJ_NS1D_6fusion15FusionCallbacksIS1H_NS1N_17LinearCombinationISI_fSI_fLNS_15FloatRoundStyleE2EEES1J_S1M_JEEENS4_5SM1004TMEM4LOAD26SM100_TMEM_LOAD_32dp32b64xENS4_13SM90_TMA_LOADES1A_NS4_39AutoVectorizingCopyWithAssumedAlignmentILi128EEENS4_14SM90_TMA_STOREES1A_S1Z_S1Z_EEEvvEEEEvNT_6ParamsE)
        .other          _ZN7cutlass13device_kernelINS_4gemm6kernel13GemmUniversalIN4cute5tupleIJiiiiEEENS1_10collective13CollectiveMmaINS1_35MainloopSm100TmaUmmaWarpSpecializedILi3ELi2ELi2ENS5_IJNS4_1CILi2EEENSA_ILi1EEESC_EEEEENS5_IJNSA_ILi256EEESF_NSA_ILi64EEEEEENS_6half_tENS5_IJlSC_lEEESI_SJ_NS4_8TiledMMAINS4_8MMA_AtomIJNS4_26SM100_MMA_F16BF16_2x1SM_SSISI_SI_fLi256ELi256ELNS4_4UMMA5MajorE0ELSO_0ELNSN_7ScaleInE0ELSP_0EEEEEENS4_6LayoutINS5_IJSC_SC_SC_EEENS5_IJNSA_ILi0EEESU_SU_EEEEENS5_IJNS4_10UnderscoreESX_SX_EEEEENS4_18SM100_TMA_2SM_LOADENS4_14ComposedLayoutINS4_7SwizzleILi3ELi4ELi3EEENS4_18smem_ptr_flag_bitsILi16EEENSS_INS5_IJNSA_ILi8EEESG_EEENS5_IJSG_SC_EEEEEEEvNS4_8identityES10_S1A_vS1B_EENS_8epilogue10collective18CollectiveEpilogueINS1D_23Sm100TmaWarpSpecializedILi4ELi2ELi64ELb1ELb0EEEJNS5_IJNSA_ILi128EEESF_SG_EEENS5_IJNSS_IS1I_SC_EENSS_ISG_SC_EEEEESI_SJ_SI_SJ_NS1D_6fusion15FusionCallbacksIS1H_NS1N_17LinearCombinationISI_fSI_fLNS_15FloatRoundStyleE2EEES1J_S1M_JEEENS4_5SM1004TMEM4LOAD26SM100_TMEM_LOAD_32dp32b64xENS4_13SM90_TMA_LOADES1A_NS4_39AutoVectorizingCopyWithAssumedAlignmentILi128EEENS4_14SM90_TMA_STOREES1A_S1Z_S1Z_EEEvvEEEEvNT_6ParamsE,@"STO_CUDA_ENTRY STV_DEFAULT"
_ZN7cutlass13device_kernelINS_4gemm6kernel13GemmUniversalIN4cute5tupleIJiiiiEEENS1_10collective13CollectiveMmaINS1_35MainloopSm100TmaUmmaWarpSpecializedILi3ELi2ELi2ENS5_IJNS4_1CILi2EEENSA_ILi1EEESC_EEEEENS5_IJNSA_ILi256EEESF_NSA_ILi64EEEEEENS_6half_tENS5_IJlSC_lEEESI_SJ_NS4_8TiledMMAINS4_8MMA_AtomIJNS4_26SM100_MMA_F16BF16_2x1SM_SSISI_SI_fLi256ELi256ELNS4_4UMMA5MajorE0ELSO_0ELNSN_7ScaleInE0ELSP_0EEEEEENS4_6LayoutINS5_IJSC_SC_SC_EEENS5_IJNSA_ILi0EEESU_SU_EEEEENS5_IJNS4_10UnderscoreESX_SX_EEEEENS4_18SM100_TMA_2SM_LOADENS4_14ComposedLayoutINS4_7SwizzleILi3ELi4ELi3EEENS4_18smem_ptr_flag_bitsILi16EEENSS_INS5_IJNSA_ILi8EEESG_EEENS5_IJSG_SC_EEEEEEEvNS4_8identityES10_S1A_vS1B_EENS_8epilogue10collective18CollectiveEpilogueINS1D_23Sm100TmaWarpSpecializedILi4ELi2ELi64ELb1ELb0EEEJNS5_IJNSA_ILi128EEESF_SG_EEENS5_IJNSS_IS1I_SC_EENSS_ISG_SC_EEEEESI_SJ_SI_SJ_NS1D_6fusion15FusionCallbacksIS1H_NS1N_17LinearCombinationISI_fSI_fLNS_15FloatRoundStyleE2EEES1J_S1M_JEEENS4_5SM1004TMEM4LOAD26SM100_TMEM_LOAD_32dp32b64xENS4_13SM90_TMA_LOADES1A_NS4_39AutoVectorizingCopyWithAssumedAlignmentILi128EEENS4_14SM90_TMA_STOREES1A_S1Z_S1Z_EEEvvEEEEvNT_6ParamsE:
[----:B------:R-:W1:Y:S01]  /*0000*/  LDC R1, c[0x0][0x37c] ;  /* 0x0000df00ff017b82 */ /* 0x000e620000000800 */
[----:B------:R-:W2:Y:S01]  /*0010*/  S2R R170, SR_TID.X ;  /* 0x0000000000aa7919 */ /* 0x000ea20000002100 */
[----:B------:R-:W3:Y:S06]  /*0020*/  LDCU.64 UR6, c[0x0][0x890] ;  /* 0x00011200ff0677ac */ /* 0x000eec0008000a00 */
[----:B------:R-:W4:Y:S01]  /*0030*/  S2UR UR37, SR_CgaCtaId ;  /* 0x00000000002579c3 */ /* 0x000f220000008800 */
[----:B------:R-:W-:Y:S02]  /*0040*/  PRMT R155, RZ, 0x7610, R155 ;  /* 0x00007610ff9b7816 */ /* 0x000fe4000000009b */
[----:B------:R-:W-:Y:S01]  /*0050*/  ELECT P1, URZ, PT ;  /* 0x0000000000ff782f */ /* 0x000fe20003820000 */
[----:B------:R-:W1:Y:S01]  /*0060*/  LDCU.64 UR46, c[0x0][0x358] ;  /* 0x00006b00ff2e77ac */ /* 0x000e620008000a00 */
[----:B---3--:R-:W-:-:S04]  /*0070*/  UISETP.NE.U32.AND UP0, UPT, UR6, URZ, UPT ;  /* 0x000000ff0600728c */ /* 0x008fc8000bf05070 */
[----:B------:R-:W-:Y:S02]  /*0080*/  UISETP.NE.AND.EX UP0, UPT, UR7, URZ, UPT, UP0 ;  /* 0x000000ff0700728c */ /* 0x000fe4000bf05300 */
[----:B----4-:R-:W-:Y:S02]  /*0090*/  ULOP3.LUT UR5, UR37, 0x1, URZ, 0xc0, !UPT ;  /* 0x0000000125057892 */ /* 0x010fe4000f8ec0ff */
[----:B------:R-:W-:Y:S01]  /*00a0*/  ULOP3.LUT UR4, UR37, 0x1, URZ, 0x3c, !UPT ;  /* 0x0000000125047892 */ /* 0x000fe2000f8e3cff */
[----:B--2---:R-:W-:-:S05]  /*00b0*/  SHF.R.U32.HI R162, RZ, 0x5, R170 ;  /* 0x00000005ffa27819 */ /* 0x004fca00000116aa */
[----:B------:R-:W2:Y:S02]  /*00c0*/  SHFL.IDX PT, R0, R162, RZ, 0x1f ;  /* 0x00001fffa2007589 */ /* 0x000ea400000e0000 */
[----:B--2---:R-:W-:Y:S01]  /*00d0*/  R2UR UR10, R0 ;  /* 0x00000000000a72ca */ /* 0x004fe200000e0000 */
[----:B-1----:R-:W-:-:S14]  /*00e0*/  BRA.U UP0, `(.L_x_0) ;  /* 0x00000001002c7547 */ /* 0x002fdc000b800000 */
[----:B------:R-:W1:Y:S02]  /*00f0*/  LDCU.64 UR8, c[0x0][0x888] ;  /* 0x00011100ff0877ac */ /* 0x000e640008000a00 */
[----:B-1----:R-:W-:-:S04]  /*0100*/  UISETP.NE.U32.AND UP0, UPT, UR8, URZ, UPT ;  /* 0x000000ff0800728c */ /* 0x002fc8000bf05070 */
[----:B------:R-:W-:-:S09]  /*0110*/  UISETP.NE.AND.EX UP0, UPT, UR9, URZ, UPT, UP0 ;  /* 0x000000ff0900728c */ /* 0x000fd2000bf05300 */
[----:B------:R-:W-:Y:S05]  /*0120*/  BRA.U !UP0, `(.L_x_1) ;  /* 0x0000000108107547 */ /* 0x000fea000b800000 */
[----:B------:R-:W1:Y:S02]  /*0130*/  LDC.64 R2, c[0x0][0x888] ;  /* 0x00022200ff027b82 */ /* 0x000e640000000a00 */
[----:B-1----:R1:W5:Y:S01]  /*0140*/  LDG.E R81, desc[UR46][R2.64] ;  /* 0x0000002e02517981 */ /* 0x002362000c1e1900 */
[----:B------:R-:W-:Y:S01]  /*0150*/  HFMA2 R155, -RZ, RZ, 0, 5.9604644775390625e-08 ;  /* 0x00000001ff9b7431 */ /* 0x000fe200000001ff */
[----:B------:R-:W-:Y:S05]  /*0160*/  BRA `(.L_x_0) ;  /* 0x00000000000c7947 */ /* 0x000fea0003800000 */
.L_x_1:
[----:B------:R-:W1:Y:S01]  /*0170*/  LDCU UR8, c[0x0][0x880] ;  /* 0x00011000ff0877ac */ /* 0x000e620008000800 */
[----:B------:R-:W-:Y:S01]  /*0180*/  HFMA2 R155, -RZ, RZ, 0, 5.9604644775390625e-08 ;  /* 0x00000001ff9b7431 */ /* 0x000fe200000001ff */
[----:B-1----:R-:W-:-:S07]  /*0190*/  MOV R81, UR8 ;  /* 0x0000000800517c02 */ /* 0x002fce0008000f00 */
.L_x_0:
[----:B------:R-:W2:Y:S02]  /*01a0*/  LDCU.64 UR8, c[0x0][0x8b0] ;  /* 0x00011600ff0877ac */ /* 0x000ea40008000a00 */
[----:B--2---:R-:W-:-:S04]  /*01b0*/  UISETP.NE.U32.AND UP0, UPT, UR8, URZ, UPT ;  /* 0x000000ff0800728c */ /* 0x004fc8000bf05070 */
[----:B------:R-:W-:-:S09]  /*01c0*/  UISETP.NE.AND.EX UP0, UPT, UR9, URZ, UPT, UP0 ;  /* 0x000000ff0900728c */ /* 0x000fd2000bf05300 */
[----:B------:R-:W-:Y:S05]  /*01d0*/  BRA.U UP0, `(.L_x_2) ;  /* 0x0000000100247547 */ /* 0x000fea000b800000 */
[----:B------:R-:W2:Y:S02]  /*01e0*/  LDCU.64 UR8, c[0x0][0x8a8] ;  /* 0x00011500ff0877ac */ /* 0x000ea40008000a00 */
[----:B--2---:R-:W-:-:S04]  /*01f0*/  UISETP.NE.U32.AND UP0, UPT, UR8, URZ, UPT ;  /* 0x000000ff0800728c */ /* 0x004fc8000bf05070 */
[----:B------:R-:W-:-:S09]  /*0200*/  UISETP.NE.AND.EX UP0, UPT, UR9, URZ, UPT, UP0 ;  /* 0x000000ff0900728c */ /* 0x000fd2000bf05300 */
[----:B------:R-:W-:Y:S05]  /*0210*/  BRA.U !UP0, `(.L_x_3) ;  /* 0x00000001080c7547 */ /* 0x000fea000b800000 */
[----:B------:R-:W2:Y:S02]  /*0220*/  LDC.64 R78, c[0x0][0x8a8] ;  /* 0x00022a00ff4e7b82 */ /* 0x000ea40000000a00 */
[----:B--2---:R2:W5:Y:S01]  /*0230*/  LDG.E R78, desc[UR46][R78.64] ;  /* 0x0000002e4e4e7981 */ /* 0x004562000c1e1900 */
[----:B------:R-:W-:Y:S05]  /*0240*/  BRA `(.L_x_2) ;  /* 0x0000000000087947 */ /* 0x000fea0003800000 */
.L_x_3:
[----:B------:R-:W2:Y:S02]  /*0250*/  LDCU UR8, c[0x0][0x8a0] ;  /* 0x00011400ff0877ac */ /* 0x000ea40008000800 */
[----:B--2---:R-:W-:Y:S02]  /*0260*/  MOV R78, UR8 ;  /* 0x00000008004e7c02 */ /* 0x004fe40008000f00 */
.L_x_2:
[----:B------:R-:W-:Y:S01]  /*0270*/  IMAD.U32 R0, RZ, RZ, UR10 ;  /* 0x0000000aff007e24 */ /* 0x000fe2000f8e00ff */
[----:B------:R-:W-:Y:S04]  /*0280*/  BSSY.RECONVERGENT B0, `(.L_x_4) ;  /* 0x000000c000007945 */ /* 0x000fe80003800200 */
[C---:B------:R-:W-:Y:S02]  /*0290*/  ISETP.NE.OR P2, PT, R0.reuse, 0x1, !P1 ;  /* 0x000000010000780c */ /* 0x040fe40004f45670 */
[----:B------:R-:W-:-:S11]  /*02a0*/  ISETP.NE.OR P0, PT, R0, 0x3, !P1 ;  /* 0x000000030000780c */ /* 0x000fd60004f05670 */
[----:B------:R-:W-:Y:S05]  /*02b0*/  @P2 BRA `(.L_x_5) ;  /* 0x0000000000202947 */ /* 0x000fea0003800000 */
[----:B------:R-:W3:Y:S02]  /*02c0*/  LDCU.64 UR8, c[0x0][0x348] ;  /* 0x00006900ff0877ac */ /* 0x000ee40008000a00 */
[----:B---3--:R-:W-:Y:S02]  /*02d0*/  UIADD3 UR12, UP1, UPT, UR8, 0x80, URZ ;  /* 0x00000080080c7890 */ /* 0x008fe4000ff3e0ff */
[----:B------:R-:W-:Y:S02]  /*02e0*/  UIADD3 UR8, UP0, UPT, UR8, 0x180, URZ ;  /* 0x0000018008087890 */ /* 0x000fe4000ff1e0ff */
[----:B------:R-:W-:Y:S02]  /*02f0*/  UIADD3.X UR13, UPT, UPT, URZ, UR9, URZ, UP1, !UPT ;  /* 0x00000009ff0d7290 */ /* 0x000fe40008ffe4ff */
[----:B------:R-:W-:-:S07]  /*0300*/  UIADD3.X UR9, UPT, UPT, URZ, UR9, URZ, UP0, !UPT ;  /* 0x00000009ff097290 */ /* 0x000fce00087fe4ff */
[----:B------:R3:W-:Y:S02]  /*0310*/  UTMACCTL.PF [UR12] ;  /* 0x000000000c0079b9 */ /* 0x0007e40008040000 */
[----:B------:R3:W-:Y:S02]  /*0320*/  UTMACCTL.PF [UR8] ;  /* 0x00000000080079b9 */ /* 0x0007e40008040000 */
[----:B---3--:R-:W-:Y:S01]  /*0330*/  NOP ;  /* 0x0000000000007918 */ /* 0x008fe20000000000 */
.L_x_5:
[----:B------:R-:W-:Y:S05]  /*0340*/  BSYNC.RECONVERGENT B0 ;  /* 0x0000000000007941 */ /* 0x000fea0003800200 */
.L_x_4:
[----:B------:R-:W-:Y:S04]  /*0350*/  BSSY.RECONVERGENT B0, `(.L_x_6) ;  /* 0x000000a000007945 */ /* 0x000fe80003800200 */
        /* <DEDUP_REMOVED lines=9> */
.L_x_7:
[----:B------:R-:W-:Y:S05]  /*03f0*/  BSYNC.RECONVERGENT B0 ;  /* 0x0000000000007941 */ /* 0x000fea0003800200 */
.L_x_6:
[----:B------:R-:W3:Y:S01]  /*0400*/  LDCU.64 UR8, c[0x0][0x888] ;  /* 0x00011100ff0877ac */ /* 0x000ee20008000a00 */
[----:B------:R-:W-:Y:S02]  /*0410*/  UISETP.EQ.U32.AND UP1, UPT, UR6, URZ, UPT ;  /* 0x000000ff0600728c */ /* 0x000fe4000bf22070 */
[----:B------:R-:W-:Y:S02]  /*0420*/  UPLOP3.LUT UP5, UPT, UPT, UPT, UPT, 0x80, 0x8 ;  /* 0x000000000008789c */ /* 0x000fe40003faf070 */
[----:B---3--:R-:W-:-:S04]  /*0430*/  UISETP.NE.U32.AND UP0, UPT, UR8, URZ, UPT ;  /* 0x000000ff0800728c */ /* 0x008fc8000bf05070 */
[----:B------:R-:W-:-:S04]  /*0440*/  UISETP.NE.AND.EX UP0, UPT, UR9, URZ, UPT, UP0 ;  /* 0x000000ff0900728c */ /* 0x000fc8000bf05300 */
[----:B------:R-:W-:-:S04]  /*0450*/  UISETP.EQ.OR.EX UP2, UPT, UR7, URZ, !UP0, UP1 ;  /* 0x000000ff0700728c */ /* 0x000fc8000c742710 */
[----:B------:R-:W-:-:S05]  /*0460*/  UP2UR UR50, UPR, URZ, 0x4 ;  /* 0x00000004ff327883 */ /* 0x000fca0008000000 */
[----:B------:R-:W-:Y:S07]  /*0470*/  BRA.U !UP2, `(.L_x_8) ;  /* 0x000000010a207547 */ /* 0x000fee000b800000 */
[----:B------:R-:W-:Y:S01]  /*0480*/  UISETP.NE.U32.AND UP2, UPT, UR6, URZ, UPT ;  /* 0x000000ff0600728c */ /* 0x000fe2000bf45070 */
[----:B-----5:R-:W-:Y:S01]  /*0490*/  FSETP.NEU.AND P0, PT, R81, RZ, PT ;  /* 0x000000ff5100720b */ /* 0x020fe20003f0d000 */
[----:B------:R-:W-:Y:S02]  /*04a0*/  USEL UR6, URZ, 0xffffffff, UP0 ;  /* 0xffffffffff067887 */ /* 0x000fe40008000000 */
[----:B------:R-:W-:-:S10]  /*04b0*/  UISETP.NE.AND.EX UP2, UPT, UR7, URZ, UPT, UP2 ;  /* 0x000000ff0700728c */ /* 0x000fd4000bf45320 */
[----:B------:R-:W-:Y:S01]  /*04c0*/  VOTEU.ANY UP1, P0 ;  /* 0x0000000000ff7886 */ /* 0x000fe20000020100 */
[----:B------:R-:W-:-:S04]  /*04d0*/  @!UP2 USEL UR6, URZ, 0xffffffff, UP1 ;  /* 0xffffffffff06a887 */ /* 0x000fc80008800000 */
[----:B------:R-:W-:-:S04]  /*04e0*/  ULOP3.LUT UR6, UR6, 0x1, URZ, 0xc0, !UPT ;  /* 0x0000000106067892 */ /* 0x000fc8000f8ec0ff */
[----:B------:R-:W-:-:S11]  /*04f0*/  UISETP.NE.U32.AND UP5, UPT, UR6, 0x1, UPT ;  /* 0x000000010600788c */ /* 0x000fd6000bfa5070 */
.L_x_8:
[----:B------:R-:W3:Y:S01]  /*0500*/  SHFL.IDX PT, R0, R162, RZ, 0x1f ;  /* 0x00001fffa2007589 */ /* 0x000ee200000e0000 */
[----:B------:R-:W-:-:S04]  /*0510*/  UISETP.NE.AND UP1, UPT, UR10, 0x2, UPT ;  /* 0x000000020a00788c */ /* 0x000fc8000bf25270 */
[----:B------:R-:W-:Y:S02]  /*0520*/  UISETP.EQ.AND UP2, UPT, UR5, URZ, !UP1 ;  /* 0x000000ff0500728c */ /* 0x000fe4000cf42270 */
[----:B------:R-:W-:-:S04]  /*0530*/  USEL UR6, URZ, 0x1, UP1 ;  /* 0x00000001ff067887 */ /* 0x000fc80008800000 */
[----:B------:R-:W-:Y:S02]  /*0540*/  PLOP3.LUT P5, PT, P1, PT, UP2, 0x80, 0x8 ;  /* 0x000000000008781c */ /* 0x000fe40000faf028 */
[----:B---3--:R-:W-:-:S13]  /*0550*/  ISETP.NE.AND P0, PT, R0, RZ, PT ;  /* 0x000000ff0000720c */ /* 0x008fda0003f05270 */
[----:B------:R-:W-:Y:S05]  /*0560*/  @P0 BRA `(.L_x_9) ;  /* 0x00000000003c0947 */ /* 0x000fea0003800000 */
[----:B------:R-:W-:Y:S01]  /*0570*/  UMOV UR8, 0x400 ;  /* 0x0000040000087882 */ /* 0x000fe20000000000 */
[----:B------:R-:W-:Y:S01]  /*0580*/  UMOV UR7, 0x1 ;  /* 0x0000000100077882 */ /* 0x000fe20000000000 */
[----:B------:R-:W-:Y:S02]  /*0590*/  ULEA UR8, UR37, UR8, 0x18 ;  /* 0x0000000825087291 */ /* 0x000fe4000f8ec0ff */
[----:B------:R-:W-:-:S04]  /*05a0*/  UIADD3 UR12, UPT, UPT, -UR7, 0x100000, URZ ;  /* 0x00100000070c7890 */ /* 0x000fc8000fffe1ff */
[----:B------:R-:W-:Y:S02]  /*05b0*/  USHF.L.U32 UR13, UR12, 0xb, URZ ;  /* 0x0000000b0c0d7899 */ /* 0x000fe400080006ff */
[----:B------:R-:W-:Y:S01]  /*05c0*/  USHF.L.U32 UR12, UR12, 0x1, URZ ;  /* 0x000000010c0c7899 */ /* 0x000fe200080006ff */
[----:B------:R-:W-:Y:S01]  /*05d0*/  ELECT P0, URZ, PT ;  /* 0x0000000000ff782f */ /* 0x000fe20003800000 */
[----:B------:R-:W3:Y:S10]  /*05e0*/  FENCE.VIEW.ASYNC.S ;  /* 0x00000000000073c6 */ /* 0x000ef40000000000 */
[----:B---3--:R3:W4:Y:S01]  /*05f0*/  SYNCS.EXCH.64 URZ, [UR8], UR12 ;  /* 0x0000000c08ff75b2 */ /* 0x0087220008000100 */
[----:B------:R3:W1:Y:S01]  /*0600*/  SYNCS.EXCH.64 URZ, [UR8+0x18], UR12 ;  /* 0x0000180c08ff75b2 */ /* 0x0006620008000100 */
[----:B------:R3:W1:Y:S01]  /*0610*/  SYNCS.EXCH.64 URZ, [UR8+0x8], UR12 ;  /* 0x0000080c08ff75b2 */ /* 0x0006620008000100 */
[----:B------:R3:W1:Y:S01]  /*0620*/  SYNCS.EXCH.64 URZ, [UR8+0x20], UR12 ;  /* 0x0000200c08ff75b2 */ /* 0x0006620008000100 */
[----:B------:R3:W1:Y:S01]  /*0630*/  SYNCS.EXCH.64 URZ, [UR8+0x10], UR12 ;  /* 0x0000100c08ff75b2 */ /* 0x0006620008000100 */
[----:B------:R3:W1:Y:S01]  /*0640*/  SYNCS.EXCH.64 URZ, [UR8+0x28], UR12 ;  /* 0x0000280c08ff75b2 */ /* 0x0006620008000100 */
[----:B------:R-:W-:Y:S01]  /*0650*/  NOP ;  /* 0x0000000000007918 */ /* 0x000fe20000000000 */
.L_x_9:
[----:B------:R-:W2:Y:S01]  /*0660*/  SHFL.IDX PT, R0, R162, RZ, 0x1f ;  /* 0x00001fffa2007589 */ /* 0x000ea200000e0000 */
[----:B------:R-:W-:Y:S01]  /*0670*/  NOP ;  /* 0x0000000000007918 */ /* 0x000fe20000000000 */
[----:B--2---:R-:W-:-:S13]  /*0680*/  ISETP.NE.AND P0, PT, R0, 0x1, PT ;  /* 0x000000010000780c */ /* 0x004fda0003f05270 */
[----:B------:R-:W-:Y:S05]  /*0690*/  @P0 BRA `(.L_x_10) ;  /* 0x0000000000540947 */ /* 0x000fea0003800000 */
[----:B------:R-:W-:Y:S01]  /*06a0*/  UMOV UR9, 0x400 ;  /* 0x0000040000097882 */ /* 0x000fe20000000000 */
[----:B---3--:R-:W-:Y:S01]  /*06b0*/  UMOV UR8, 0x20 ;  /* 0x0000002000087882 */ /* 0x008fe20000000000 */
[----:B------:R-:W-:Y:S01]  /*06c0*/  UMOV UR7, 0x80 ;  /* 0x0000008000077882 */ /* 0x000fe20000000000 */
[----:B------:R-:W-:Y:S02]  /*06d0*/  ULEA UR9, UR37, UR9, 0x18 ;  /* 0x0000000925097291 */ /* 0x000fe4000f8ec0ff */
[----:B------:R-:W-:-:S04]  /*06e0*/  UIADD3 UR12, UPT, UPT, -UR8, 0x100000, URZ ;  /* 0x00100000080c7890 */ /* 0x000fc8000fffe1ff */
[----:B------:R-:W-:Y:S02]  /*06f0*/  USHF.L.U32 UR13, UR12, 0xb, URZ ;  /* 0x0000000b0c0d7899 */ /* 0x000fe400080006ff */
[----:B------:R-:W-:Y:S02]  /*0700*/  USHF.L.U32 UR12, UR12, 0x1, URZ ;  /* 0x000000010c0c7899 */ /* 0x000fe400080006ff */
[----:B------:R-:W-:-:S04]  /*0710*/  UIADD3 UR14, UPT, UPT, -UR7, 0x100000, URZ ;  /* 0x00100000070e7890 */ /* 0x000fc8000fffe1ff */
[----:B------:R-:W-:Y:S02]  /*0720*/  USHF.L.U32 UR15, UR14, 0xb, URZ ;  /* 0x0000000b0e0f7899 */ /* 0x000fe400080006ff */
[----:B------:R-:W-:Y:S01]  /*0730*/  USHF.L.U32 UR14, UR14, 0x1, URZ ;  /* 0x000000010e0e7899 */ /* 0x000fe200080006ff */
[----:B------:R-:W-:Y:S01]  /*0740*/  ELECT P0, URZ, PT ;  /* 0x0000000000ff782f */ /* 0x000fe20003800000 */
[----:B------:R-:W2:Y:S02]  /*0750*/  FENCE.VIEW.ASYNC.S ;  /* 0x00000000000073c6 */ /* 0x000ea40000000000 */
[----:B--2---:R2:W3:Y:S08]  /*0760*/  SYNCS.EXCH.64 URZ, [UR9+0x30], UR12 ;  /* 0x0000300c09ff75b2 */ /* 0x0044f00008000100 */
[----:B------:R2:W1:Y:S01]  /*0770*/  SYNCS.EXCH.64 URZ, [UR9+0x50], UR14 ;  /* 0x0000500e09ff75b2 */ /* 0x0004620008000100 */
[----:B------:R2:W1:Y:S01]  /*0780*/  SYNCS.EXCH.64 URZ, [UR9+0x38], UR12 ;  /* 0x0000380c09ff75b2 */ /* 0x0004620008000100 */
[----:B------:R2:W1:Y:S01]  /*0790*/  SYNCS.EXCH.64 URZ, [UR9+0x58], UR14 ;  /* 0x0000580e09ff75b2 */ /* 0x0004620008000100 */
[----:B------:R2:W1:Y:S01]  /*07a0*/  SYNCS.EXCH.64 URZ, [UR9+0x40], UR12 ;  /* 0x0000400c09ff75b2 */ /* 0x0004620008000100 */
[----:B------:R2:W1:Y:S01]  /*07b0*/  SYNCS.EXCH.64 URZ, [UR9+0x60], UR14 ;  /* 0x0000600e09ff75b2 */ /* 0x0004620008000100 */
[----:B------:R2:W1:Y:S01]  /*07c0*/  SYNCS.EXCH.64 URZ, [UR9+0x48], UR12 ;  /* 0x0000480c09ff75b2 */ /* 0x0004620008000100 */
[----:B------:R2:W1:Y:S01]  /*07d0*/  SYNCS.EXCH.64 URZ, [UR9+0x68], UR14 ;  /* 0x0000680e09ff75b2 */ /* 0x0004620008000100 */
[----:B------:R-:W-:Y:S01]  /*07e0*/  NOP ;  /* 0x0000000000007918 */ /* 0x000fe20000000000 */
.L_x_10:
[----:B------:R-:W4:Y:S01]  /*07f0*/  SHFL.IDX PT, R0, R162, RZ, 0x1f ;  /* 0x00001fffa2007589 */ /* 0x000f2200000e0000 */
[----:B------:R-:W-:Y:S01]  /*0800*/  NOP ;  /* 0x0000000000007918 */ /* 0x000fe20000000000 */
[----:B----4-:R-:W-:-:S13]  /*0810*/  ISETP.NE.AND P0, PT, R0, 0x3, PT ;  /* 0x000000030000780c */ /* 0x010fda0003f05270 */
[----:B------:R-:W-:Y:S05]  /*0820*/  @P0 BRA `(.L_x_11) ;  /* 0x00000000002c0947 */ /* 0x000fea0003800000 */
[----:B---3--:R-:W-:Y:S01]  /*0830*/  UMOV UR8, 0x400 ;  /* 0x0000040000087882 */ /* 0x008fe20000000000 */
[----:B------:R-:W-:Y:S01]  /*0840*/  UMOV UR7, 0x20 ;  /* 0x0000002000077882 */ /* 0x000fe20000000000 */
[----:B------:R-:W-:Y:S02]  /*0850*/  ULEA UR8, UR37, UR8, 0x18 ;  /* 0x0000000825087291 */ /* 0x000fe4000f8ec0ff */
[----:B--2---:R-:W-:-:S04]  /*0860*/  UIADD3 UR12, UPT, UPT, -UR7, 0x100000, URZ ;  /* 0x00100000070c7890 */ /* 0x004fc8000fffe1ff */
[----:B------:R-:W-:Y:S02]  /*0870*/  USHF.L.U32 UR13, UR12, 0xb, URZ ;  /* 0x0000000b0c0d7899 */ /* 0x000fe400080006ff */
[----:B------:R-:W-:Y:S01]  /*0880*/  USHF.L.U32 UR12, UR12, 0x1, URZ ;  /* 0x000000010c0c7899 */ /* 0x000fe200080006ff */
[----:B------:R-:W-:Y:S01]  /*0890*/  ELECT P0, URZ, PT ;  /* 0x0000000000ff782f */ /* 0x000fe20003800000 */
[----:B------:R-:W2:Y:S10]  /*08a0*/  FENCE.VIEW.ASYNC.S ;  /* 0x00000000000073c6 */ /* 0x000eb40000000000 */
[----:B--2---:R4:W2:Y:S01]  /*08b0*/  SYNCS.EXCH.64 URZ, [UR8+0x70], UR12 ;  /* 0x0000700c08ff75b2 */ /* 0x0048a20008000100 */
[----:B------:R4:W3:Y:S02]  /*08c0*/  SYNCS.EXCH.64 URZ, [UR8+0x78], UR12 ;  /* 0x0000780c08ff75b2 */ /* 0x0008e40008000100 */
[----:B----4-:R-:W-:Y:S01]  /*08d0*/  NOP ;  /* 0x0000000000007918 */ /* 0x010fe20000000000 */
.L_x_11:
[----:B------:R-:W4:Y:S01]  /*08e0*/  SHFL.IDX PT, R0, R162, RZ, 0x1f ;  /* 0x00001fffa2007589 */ /* 0x000f2200000e0000 */
[----:B------:R-:W-:Y:S01]  /*08f0*/  NOP ;  /* 0x0000000000007918 */ /* 0x000fe20000000000 */
[----:B----4-:R-:W-:-:S13]  /*0900*/  ISETP.NE.AND P0, PT, R0, 0x4, PT ;  /* 0x000000040000780c */ /* 0x010fda0003f05270 */
[----:B------:R-:W-:Y:S05]  /*0910*/  @P0 BRA `(.L_x_12) ;  /* 0x0000000000480947 */ /* 0x000fea0003800000 */
[----:B--2---:R-:W-:Y:S01]  /*0920*/  UMOV UR9, 0x1e0 ;  /* 0x000001e000097882 */ /* 0x004fe20000000000 */
[----:B---3--:R-:W-:Y:S01]  /*0930*/  UMOV UR8, 0x400 ;  /* 0x0000040000087882 */ /* 0x008fe20000000000 */
[----:B------:R-:W-:Y:S01]  /*0940*/  USEL UR9, UR9, 0x1a0, UP5 ;  /* 0x000001a009097887 */ /* 0x000fe2000a800000 */
        /* <DEDUP_REMOVED lines=10> */
[----:B--2---:R4:W2:Y:S08]  /*09f0*/  SYNCS.EXCH.64 URZ, [UR8+0x80], UR12 ;  /* 0x0000800c08ff75b2 */ /* 0x0048b00008000100 */
[----:B------:R4:W3:Y:S01]  /*0a00*/  SYNCS.EXCH.64 URZ, [UR8+0x90], UR14 ;  /* 0x0000900e08ff75b2 */ /* 0x0008e20008000100 */
[----:B------:R4:W1:Y:S01]  /*0a10*/  SYNCS.EXCH.64 URZ, [UR8+0x88], UR12 ;  /* 0x0000880c08ff75b2 */ /* 0x0008620008000100 */
[----:B------:R4:W1:Y:S02]  /*0a20*/  SYNCS.EXCH.64 URZ, [UR8+0x98], UR14 ;  /* 0x0000980e08ff75b2 */ /* 0x0008640008000100 */
[----:B----4-:R-:W-:Y:S01]  /*0a30*/  NOP ;  /* 0x0000000000007918 */ /* 0x010fe20000000000 */
.L_x_12:
[----:B------:R-:W4:Y:S01]  /*0a40*/  SHFL.IDX PT, R0, R162, RZ, 0x1f ;  /* 0x00001fffa2007589 */ /* 0x000f2200000e0000 */
[----:B------:R-:W-:Y:S01]  /*0a50*/  NOP ;  /* 0x0000000000007918 */ /* 0x000fe20000000000 */
[----:B----4-:R-:W-:-:S13]  /*0a60*/  ISETP.NE.AND P0, PT, R0, 0x5, PT ;  /* 0x000000050000780c */ /* 0x010fda0003f05270 */
[----:B------:R-:W-:Y:S05]  /*0a70*/  @P0 BRA `(.L_x_13) ;  /* 0x0000000000440947 */ /* 0x000fea0003800000 */
[----:B--2---:R-:W-:Y:S01]  /*0a80*/  UMOV UR9, 0x400 ;  /* 0x0000040000097882 */ /* 0x004fe20000000000 */
        /* <DEDUP_REMOVED lines=16> */
.L_x_13:
[----:B------:R-:W4:Y:S01]  /*0b90*/  SHFL.IDX PT, R0, R162, RZ, 0x1f ;  /* 0x00001fffa2007589 */ /* 0x000f2200000e0000 */
[----:B------:R-:W-:Y:S01]  /*0ba0*/  ISETP.NE.OR P1, PT, RZ, UR10, !P1 ;  /* 0x0000000aff007c0c */ /* 0x000fe2000cf25670 */
        /* <DEDUP_REMOVED lines=12> */
[----:B------:R4:W3:Y:S01]  /*0c70*/  SYNCS.EXCH.64 URZ, [UR8+0xd0], UR12 ;  /* 0x0000d00c08ff75b2 */ /* 0x0008e20008000100 */
[----:B------:R4:W1:Y:S01]  /*0c80*/  SYNCS.EXCH.64 URZ, [UR8+0xc8], UR12 ;  /* 0x0000c80c08ff75b2 */ /* 0x0008620008000100 */
[----:B------:R4:W1:Y:S02]  /*0c90*/  SYNCS.EXCH.64 URZ, [UR8+0xd8], UR12 ;  /* 0x0000d80c08ff75b2 */ /* 0x0008640008000100 */
[----:B----4-:R-:W-:Y:S01]  /*0ca0*/  NOP ;  /* 0x0000000000007918 */ /* 0x010fe20000000000 */
.L_x_14:
[----:B------:R-:W-:Y:S01]  /*0cb0*/  VOTEU.ALL UP1, P1 ;  /* 0x0000000000ff7886 */ /* 0x000fe20000820000 */
[----:B---3--:R-:W3:Y:S01]  /*0cc0*/  LDCU UR8, c[0x0][0x36c] ;  /* 0x00006d80ff0877ac */ /* 0x008ee20008000800 */
[----:B------:R-:W-:Y:S01]  /*0cd0*/  NOP ;  /* 0x0000000000007918 */ /* 0x000fe20000000000 */
[----:B------:R-:W-:Y:S01]  /*0ce0*/  LOP3.LUT R10, R170, 0x1f, RZ, 0xc0, !PT ;  /* 0x0000001faa0a7812 */ /* 0x000fe200078ec0ff */
[----:B--2---:R-:W-:Y:S01]  /*0cf0*/  UMOV UR12, 0x20 ;  /* 0x00000020000c7882 */ /* 0x004fe20000000000 */
[----:B------:R-:W-:Y:S01]  /*0d00*/  @!UP1 UMOV UR7, 0x400 ;  /* 0x0000040000079882 */ /* 0x000fe20000000000 */
[----:B------:R-:W-:-:S04]  /*0d10*/  @!UP1 UIADD3 UR12, UPT, UPT, -UR12, 0x100000, URZ ;  /* 0x001000000c0c9890 */ /* 0x000fc8000fffe1ff */
[----:B------:R-:W-:Y:S02]  /*0d20*/  @!UP1 USHF.L.U32 UR13, UR12, 0xb, URZ ;  /* 0x0000000b0c0d9899 */ /* 0x000fe400080006ff */
[----:B------:R-:W-:Y:S02]  /*0d30*/  @!UP1 USHF.L.U32 UR12, UR12, 0x1, URZ ;  /* 0x000000010c0c9899 */ /* 0x000fe400080006ff */
[----:B------:R-:W-:Y:S01]  /*0d40*/  @!UP1 ULEA UR7, UR37, UR7, 0x18 ;  /* 0x0000000725079291 */ /* 0x000fe2000f8ec0ff */
[----:B------:R-:W-:Y:S01]  /*0d50*/  VOTEU.ALL UP1, P1 ;  /* 0x0000000000ff7886 */ /* 0x000fe20000820000 */
[----:B------:R-:W-:Y:S01]  /*0d60*/  UISETP.NE.AND UP4, UPT, UR10, URZ, UPT ;  /* 0x000000ff0a00728c */ /* 0x000fe2000bf85270 */
[----:B------:R-:W2:Y:S09]  /*0d70*/  FENCE.VIEW.ASYNC.S ;  /* 0x00000000000073c6 */ /* 0x000eb20000000000 */
[----:B--2---:R2:W4:Y:S01]  /*0d80*/  @!UP1 SYNCS.EXCH.64 URZ, [UR7+0xe0], UR12 ;  /* 0x0000e00c07ff95b2 */ /* 0x0045220008000100 */
[----:B---3--:R-:W-:-:S09]  /*0d90*/  UISETP.EQ.U32.AND UP1, UPT, UR8, 0x1, UPT ;  /* 0x000000010800788c */ /* 0x008fd2000bf22070 */
[----:B------:R-:W-:Y:S05]  /*0da0*/  BRA.U !UP1, `(.L_x_15) ;  /* 0x0000000109087547 */ /* 0x000fea000b800000 */
[----:B-1--4-:R-:W-:Y:S01]  /*0db0*/  UCGABAR_ARV ;  /* 0x00000000000079c7 */ /* 0x012fe20008000000 */
[----:B------:R-:W-:Y:S05]  /*0dc0*/  BRA `(.L_x_16) ;  /* 0x0000000000047947 */ /* 0x000fea0003800000 */
.L_x_15:
[----:B-1--4-:R-:W-:Y:S01]  /*0dd0*/  NOP ;  /* 0x0000000000007918 */ /* 0x012fe20000000000 */
.L_x_16:
[----:B------:R-:W1:Y:S01]  /*0de0*/  S2R R11, SR_CTAID.X ;  /* 0x00000000000b7919 */ /* 0x000e620000002500 */
[----:B------:R-:W-:-:S05]  /*0df0*/  CS2R.32 R156, SR_CgaSize ;  /* 0x00000000009c7805 */ /* 0x000fca0000008a00 */
[----:B------:R-:W-:-:S05]  /*0e00*/  IMAD R156, R156, -0xa0, RZ ;  /* 0xffffff609c9c7824 */ /* 0x000fca00078e02ff */
[----:B------:R-:W-:-:S14]  /*0e10*/  R2UR UR8, R156 ;  /* 0x000000009c0872ca */ /* 0x000fdc00000e0000 */
[----:B------:R-:W3:Y:S01]  /*0e20*/  LDCU UR8, c[0x0][UR8+0x2b0] ;  /* 0x00005600080877ac */ /* 0x000ee20008000800 */
[----:B------:R-:W-:-:S05]  /*0e30*/  CS2R.32 R0, SR_CgaSize ;  /* 0x0000000000007805 */ /* 0x000fca0000008a00 */
[----:B------:R-:W-:-:S06]  /*0e40*/  IMAD R0, R0, -0xa0, RZ ;  /* 0xffffff6000007824 */ /* 0x000fcc00078e02ff */
[----:B------:R-:W4:Y:S01]  /*0e50*/  LDC R0, c[0x0][R0+0x2a0] ;  /* 0x0000a80000007b82 */ /* 0x000f220000000800 */
[----:B------:R-:W-:Y:S01]  /*0e60*/  PRMT R8, RZ, 0x7610, R8 ;  /* 0x00007610ff087816 */ /* 0x000fe20000000008 */
[----:B------:R-:W3:Y:S01]  /*0e70*/  S2R R20, SR_CTAID.Y ;  /* 0x0000000000147919 */ /* 0x000ee20000002600 */
[----:B------:R-:W-:-:S05]  /*0e80*/  CS2R.32 R156, SR_CgaSize ;  /* 0x00000000009c7805 */ /* 0x000fca0000008a00 */
[----:B------:R-:W-:-:S05]  /*0e90*/  IMAD R156, R156, -0xa0, RZ ;  /* 0xffffff609c9c7824 */ /* 0x000fca00078e02ff */
[----:B--2---:R-:W-:-:S14]  /*0ea0*/  R2UR UR7, R156 ;  /* 0x000000009c0772ca */ /* 0x004fdc00000e0000 */
[----:B------:R-:W2:Y:S01]  /*0eb0*/  LDCU UR7, c[0x0][UR7+0x2b4] ;  /* 0x00005680070777ac */ /* 0x000ea20008000800 */
[----:B------:R-:W-:Y:S01]  /*0ec0*/  UISETP.NE.AND UP2, UPT, UR10, 0x2, UPT ;  /* 0x000000020a00788c */ /* 0x000fe2000bf45270 */
[----:B------:R-:W3:Y:S01]  /*0ed0*/  LDC R9, c[0x0][0xb24] ;  /* 0x0002c900ff097b82 */ /* 0x000ee20000000800 */
[----:B------:R-:W-:-:S05]  /*0ee0*/  CS2R.32 R154, SR_CgaSize ;  /* 0x00000000009a7805 */ /* 0x000fca0000008a00 */
[----:B------:R-:W-:-:S06]  /*0ef0*/  IMAD R154, R154, -0xa0, RZ ;  /* 0xffffff609a9a7824 */ /* 0x000fcc00078e02ff */
[----:B------:R-:W4:Y:S08]  /*0f00*/  LDC R154, c[0x0][R154+0x2a4] ;  /* 0x0000a9009a9a7b82 */ /* 0x000f300000000800 */
[----:B------:R-:W4:Y:S01]  /*0f10*/  LDC R72, c[0x0][0xb24] ;  /* 0x0002c900ff487b82 */ /* 0x000f220000000800 */
[----:B-1----:R-:W-:Y:S01]  /*0f20*/  I2FP.F32.U32 R4, R11 ;  /* 0x0000000b00047245 */ /* 0x002fe20000201000 */
[----:B------:R-:W-:-:S06]  /*0f30*/  IMAD.MOV.U32 R21, RZ, RZ, R11 ;  /* 0x000000ffff157224 */ /* 0x000fcc00078e000b */
[----:B------:R-:W1:Y:S01]  /*0f40*/  S2UR UR36, SR_CTAID.Z ;  /* 0x00000000002479c3 */ /* 0x000e620000002700 */
[----:B---3--:R-:W-:Y:S02]  /*0f50*/  ISETP.GE.AND P0, PT, R9, 0x1, PT ;  /* 0x000000010900780c */ /* 0x008fe40003f06270 */
[----:B------:R-:W-:Y:S01]  /*0f60*/  I2FP.F32.U32 R2, R20 ;  /* 0x0000001400027245 */ /* 0x000fe20000201000 */
[----:B------:R-:W-:-:S04]  /*0f70*/  FMUL R4, R4, UR8 ;  /* 0x0000000804047c20 */ /* 0x000fc80008400000 */
[----:B--2---:R-:W-:Y:S01]  /*0f80*/  FMUL R2, R2, UR7 ;  /* 0x0000000702027c20 */ /* 0x004fe20008400000 */
[----:B------:R-:W2:Y:S01]  /*0f90*/  F2I.U32.TRUNC.NTZ R156, R4 ;  /* 0x00000004009c7305 */ /* 0x000ea2000020f000 */
[----:B------:R-:W3:Y:S07]  /*0fa0*/  LDCU UR7, c[0x0][0xb30] ;  /* 0x00016600ff0777ac */ /* 0x000eee0008000800 */
[----:B------:R-:W1:Y:S01]  /*0fb0*/  F2I.U32.TRUNC.NTZ R3, R2 ;  /* 0x0000000200037305 */ /* 0x000e62000020f000 */
[----:B--2---:R-:W-:-:S04]  /*0fc0*/  IMAD.MOV R156, RZ, RZ, -R156 ;  /* 0x000000ffff9c7224 */ /* 0x004fc800078e0a9c */
[----:B----4-:R-:W-:Y:S01]  /*0fd0*/  IMAD R156, R0, R156, R11 ;  /* 0x0000009c009c7224 */ /* 0x010fe200078e020b */
[----:B------:R-:W-:Y:S01]  /*0fe0*/  PRMT R0, RZ, 0x7610, R0 ;  /* 0x00007610ff007816 */ /* 0x000fe20000000000 */
[----:B---3--:R-:W-:Y:S01]  /*0ff0*/  UISETP.NE.AND UP3, UPT, UR7, 0x1, UPT ;  /* 0x000000010700788c */ /* 0x008fe2000bf65270 */
[----:B-1----:R-:W-:-:S05]  /*1000*/  IADD3 R3, PT, PT, -R3, RZ, RZ ;  /* 0x000000ff03037210 */ /* 0x002fca0007ffe1ff */
[----:B------:R-:W-:Y:S01]  /*1010*/  IMAD R154, R154, R3, R20 ;  /* 0x000000039a9a7224 */ /* 0x000fe200078e0214 */
[----:B------:R-:W-:Y:S06]  /*1020*/  BRA.U UP4, `(.L_x_17) ;  /* 0x0000000104247547 */ /* 0x000fec000b800000 */
[----:B------:R-:W-:Y:S01]  /*1030*/  ISETP.NE.AND P1, PT, R154, RZ, PT ;  /* 0x000000ff9a00720c */ /* 0x000fe20003f25270 */
[----:B------:R-:W-:Y:S01]  /*1040*/  IMAD.MOV.U32 R0, RZ, RZ, 0x3 ;  /* 0x00000003ff007424 */ /* 0x000fe200078e00ff */
[C---:B------:R-:W-:Y:S02]  /*1050*/  LOP3.LUT R3, R156.reuse, 0xfffffffe, RZ, 0xc0, !PT ;  /* 0xfffffffe9c037812 */ /* 0x040fe400078ec0ff */
[----:B------:R-:W-:Y:S02]  /*1060*/  ISETP.LT.U32.OR P1, PT, R156, 0x2, !P1 ;  /* 0x000000029c00780c */ /* 0x000fe40004f21470 */
[----:B------:R-:W-:Y:S02]  /*1070*/  SHF.L.U32 R0, R0, R3, RZ ;  /* 0x0000000300007219 */ /* 0x000fe400000006ff */
[----:B------:R-:W-:Y:S02]  /*1080*/  SEL R5, RZ, 0x1, !P1 ;  /* 0x00000001ff057807 */ /* 0x000fe40004800000 */
[----:B------:R-:W-:-:S05]  /*1090*/  SEL R2, RZ, 0x2, !P1 ;  /* 0x00000002ff027807 */ /* 0x000fca0004800000 */
[----:B------:R-:W-:-:S05]  /*10a0*/  IMAD.IADD R2, R5, 0x1, R2 ;  /* 0x0000000105027824 */ /* 0x000fca00078e0202 */
[----:B------:R-:W-:Y:S02]  /*10b0*/  PRMT R8, R2, 0x7610, R8 ;  /* 0x0000761002087816 */ /* 0x000fe40000000008 */
.L_x_17:
[----:B------:R-:W-:Y:S05]  /*10c0*/  @!P0 BRA `(.L_x_18) ;  /* 0x0000000000b88947 */ /* 0x000fea0003800000 */
[----:B------:R-:W1:Y:S01]  /*10d0*/  LDC.64 R4, c[0x0][0xb18] ;  /* 0x0002c600ff047b82 */ /* 0x000e620000000a00 */
[----:B------:R-:W-:-:S07]  /*10e0*/  ISETP.NE.AND P0, PT, R9, 0x1, PT ;  /* 0x000000010900780c */ /* 0x000fce0003f05270 */
[----:B------:R-:W2:Y:S08]  /*10f0*/  LDC R14, c[0x0][0xb0c] ;  /* 0x0002c300ff0e7b82 */ /* 0x000eb00000000800 */
[----:B------:R-:W3:Y:S08]  /*1100*/  LDC R13, c[0x0][0x370] ;  /* 0x0000dc00ff0d7b82 */ /* 0x000ef00000000800 */
[----:B------:R-:W4:Y:S01]  /*1110*/  LDC R16, c[0x0][0x374] ;  /* 0x0000dd00ff107b82 */ /* 0x000f220000000800 */
[----:B-1----:R-:W-:-:S07]  /*1120*/  ISETP.NE.AND P1, PT, R4, 0x1, PT ;  /* 0x000000010400780c */ /* 0x002fce0003f25270 */
[----:B------:R-:W3:Y:S01]  /*1130*/  LDC.64 R6, c[0x0][0xb10] ;  /* 0x0002c400ff067b82 */ /* 0x000ee20000000a00 */
[----:B--2---:R-:W-:-:S07]  /*1140*/  ISETP.NE.AND P2, PT, R14, 0x1, PT ;  /* 0x000000010e00780c */ /* 0x004fce0003f45270 */
[----:B------:R-:W1:Y:S08]  /*1150*/  LDC R12, c[0x0][0xb20] ;  /* 0x0002c800ff0c7b82 */ /* 0x000e700000000800 */
[----:B------:R-:W2:Y:S01]  /*1160*/  LDC.64 R2, c[0x0][0xb28] ;  /* 0x0002ca00ff027b82 */ /* 0x000ea20000000a00 */
[----:B----4-:R-:W-:-:S04]  /*1170*/  IMAD.HI.U32 R15, R16, R5, RZ ;  /* 0x00000005100f7227 */ /* 0x010fc800078e00ff */
[----:B------:R-:W-:-:S04]  /*1180*/  IMAD.HI.U32 R5, R20, R5, RZ ;  /* 0x0000000514057227 */ /* 0x000fc800078e00ff */
[----:B---3--:R-:W-:-:S04]  /*1190*/  IMAD.HI.U32 R18, R13, R6, RZ ;  /* 0x000000060d127227 */ /* 0x008fc800078e00ff */
[C---:B------:R-:W-:Y:S01]  /*11a0*/  IMAD.HI.U32 R22, R11.reuse, R6, RZ ;  /* 0x000000060b167227 */ /* 0x040fe200078e00ff */
[-C--:B------:R-:W-:Y:S02]  /*11b0*/  @P2 SHF.R.U32.HI R13, RZ, R7.reuse, R18 ;  /* 0x00000007ff0d2219 */ /* 0x080fe40000011612 */
[-C--:B-1----:R-:W-:Y:S02]  /*11c0*/  @P1 SHF.R.U32.HI R16, RZ, R12.reuse, R15 ;  /* 0x0000000cff101219 */ /* 0x082fe4000001160f */
[----:B------:R-:W-:Y:S02]  /*11d0*/  SHF.R.U32.HI R5, RZ, R12, R5 ;  /* 0x0000000cff057219 */ /* 0x000fe40000011605 */
[----:B------:R-:W-:Y:S02]  /*11e0*/  SHF.R.U32.HI R22, RZ, R7, R22 ;  /* 0x00000007ff167219 */ /* 0x000fe40000011616 */
[----:B------:R-:W-:Y:S01]  /*11f0*/  SEL R5, R20, R5, !P1 ;  /* 0x0000000514057207 */ /* 0x000fe20004800000 */
[----:B--2---:R-:W-:Y:S01]  /*1200*/  IMAD.HI.U32 R18, R16, R2, RZ ;  /* 0x0000000210127227 */ /* 0x004fe200078e00ff */
[----:B------:R-:W-:-:S02]  /*1210*/  SEL R21, R11, R22, !P2 ;  /* 0x000000160b157207 */ /* 0x000fc40005000000 */
[----:B------:R-:W-:Y:S01]  /*1220*/  IADD3 R7, PT, PT, -R5, RZ, RZ ;  /* 0x000000ff05077210 */ /* 0x000fe20007ffe1ff */
[----:B------:R-:W-:Y:S01]  /*1230*/  IMAD.HI.U32 R6, R13, R2, RZ ;  /* 0x000000020d067227 */ /* 0x000fe200078e00ff */
[----:B------:R-:W-:-:S03]  /*1240*/  @P0 SHF.R.U32.HI R16, RZ, R3, R18 ;  /* 0x00000003ff100219 */ /* 0x000fc60000011612 */
[----:B------:R-:W-:Y:S01]  /*1250*/  IMAD R7, R4, R7, R20 ;  /* 0x0000000704077224 */ /* 0x000fe200078e0214 */
[----:B------:R-:W-:Y:S01]  /*1260*/  @P0 SHF.R.U32.HI R13, RZ, R3, R6 ;  /* 0x00000003ff0d0219 */ /* 0x000fe20000011606 */
[----:B------:R-:W-:-:S04]  /*1270*/  IMAD R16, R16, R9, RZ ;  /* 0x0000000910107224 */ /* 0x000fc800078e02ff */
[----:B------:R-:W-:Y:S01]  /*1280*/  IMAD R6, R13, R9, RZ ;  /* 0x000000090d067224 */ /* 0x000fe200078e02ff */
[----:B------:R-:W-:-:S04]  /*1290*/  ISETP.GE.AND P1, PT, R5, R16, PT ;  /* 0x000000100500720c */ /* 0x000fc80003f26270 */
[----:B------:R-:W-:Y:S01]  /*12a0*/  ISETP.GE.OR P1, PT, R21, R6, P1 ;  /* 0x000000061500720c */ /* 0x000fe20000f26670 */
[----:B------:R-:W-:-:S05]  /*12b0*/  IMAD.HI.U32 R6, R5, R2, RZ ;  /* 0x0000000205067227 */ /* 0x000fca00078e00ff */
[----:B------:R-:W-:-:S04]  /*12c0*/  SHF.R.U32.HI R6, RZ, R3, R6 ;  /* 0x00000003ff067219 */ /* 0x000fc80000011606 */
[----:B------:R-:W-:-:S03]  /*12d0*/  SEL R6, R5, R6, !P0 ;  /* 0x0000000605067207 */ /* 0x000fc60004000000 */
[----:B------:R-:W-:Y:S01]  /*12e0*/  @!P1 IMAD.HI.U32 R12, R21, R2, RZ ;  /* 0x00000002150c9227 */ /* 0x000fe200078e00ff */
[----:B------:R-:W-:-:S04]  /*12f0*/  IADD3 R2, PT, PT, -R6, RZ, RZ ;  /* 0x000000ff06027210 */ /* 0x000fc80007ffe1ff */
[----:B------:R-:W-:Y:S01]  /*1300*/  @!P1 SHF.R.U32.HI R12, RZ, R3, R12 ;  /* 0x00000003ff0c9219 */ /* 0x000fe2000001160c */
[----:B------:R-:W-:-:S03]  /*1310*/  IMAD R2, R9, R2, R5 ;  /* 0x0000000209027224 */ /* 0x000fc600078e0205 */
[----:B------:R-:W-:-:S05]  /*1320*/  @!P1 SEL R3, R21, R12, !P0 ;  /* 0x0000000c15039207 */ /* 0x000fca0004000000 */
[--C-:B------:R-:W-:Y:S02]  /*1330*/  @!P1 IMAD.IADD R6, R6, 0x1, -R3.reuse ;  /* 0x0000000106069824 */ /* 0x100fe400078e0a03 */
[----:B------:R-:W-:Y:S01]  /*1340*/  @!P1 IMAD R3, R2, R13, R3 ;  /* 0x0000000d02039224 */ /* 0x000fe200078e0203 */
[----:B------:R-:W-:Y:S01]  /*1350*/  IADD3 R2, PT, PT, -R21, RZ, RZ ;  /* 0x000000ff15027210 */ /* 0x000fe20007ffe1ff */
[----:B------:R-:W-:Y:S02]  /*1360*/  @!P1 IMAD R5, R6, R9, R21 ;  /* 0x0000000906059224 */ /* 0x000fe400078e0215 */
[----:B------:R-:W-:Y:S02]  /*1370*/  @!P1 IMAD.MOV.U32 R21, RZ, RZ, R3 ;  /* 0x000000ffff159224 */ /* 0x000fe400078e0003 */
[----:B------:R-:W-:Y:S02]  /*1380*/  IMAD R2, R14, R2, R11 ;  /* 0x000000020e027224 */ /* 0x000fe400078e020b */
[----:B------:R-:W-:-:S02]  /*1390*/  IMAD R20, R5, R4, R7 ;  /* 0x0000000405147224 */ /* 0x000fc400078e0207 */
[----:B------:R-:W-:Y:S02]  /*13a0*/  IMAD R21, R21, R14, R2 ;  /* 0x0000000e15157224 */ /* 0x000fe400078e0202 */
.L_x_18:
[----:B------:R-:W-:Y:S05]  /*13b0*/  BRA.U UP3, `(.L_x_19) ;  /* 0x0000000103407547 */ /* 0x000fea000b800000 */
[----:B------:R-:W1:Y:S08]  /*13c0*/  LDC.64 R4, c[0x0][0xb10] ;  /* 0x0002c400ff047b82 */ /* 0x000e700000000a00 */
[----:B------:R-:W2:Y:S08]  /*13d0*/  LDC.64 R2, c[0x0][0xb18] ;  /* 0x0002c600ff027b82 */ /* 0x000eb00000000a00 */
[----:B------:R-:W3:Y:S08]  /*13e0*/  LDC R6, c[0x0][0xb20] ;  /* 0x0002c800ff067b82 */ /* 0x000ef00000000800 */
[----:B------:R-:W4:Y:S01]  /*13f0*/  LDC R12, c[0x0][0xb0c] ;  /* 0x0002c300ff0c7b82 */ /* 0x000f220000000800 */
[----:B-1----:R-:W-:-:S05]  /*1400*/  IMAD.HI.U32 R4, R21, R4, RZ ;  /* 0x0000000415047227 */ /* 0x002fca00078e00ff */
[----:B------:R-:W-:Y:S01]  /*1410*/  SHF.R.U32.HI R4, RZ, R5, R4 ;  /* 0x00000005ff047219 */ /* 0x000fe20000011604 */
[----:B--2---:R-:W-:Y:S01]  /*1420*/  IMAD.HI.U32 R3, R20, R3, RZ ;  /* 0x0000000314037227 */ /* 0x004fe200078e00ff */
[----:B------:R-:W-:-:S04]  /*1430*/  ISETP.NE.AND P0, PT, R2, 0x1, PT ;  /* 0x000000010200780c */ /* 0x000fc80003f05270 */
[----:B---3--:R-:W-:-:S04]  /*1440*/  SHF.R.U32.HI R3, RZ, R6, R3 ;  /* 0x00000006ff037219 */ /* 0x008fc80000011603 */
[----:B------:R-:W-:Y:S02]  /*1450*/  SEL R3, R20, R3, !P0 ;  /* 0x0000000314037207 */ /* 0x000fe40004000000 */
[----:B----4-:R-:W-:-:S04]  /*1460*/  ISETP.NE.AND P1, PT, R12, 0x1, PT ;  /* 0x000000010c00780c */ /* 0x010fc80003f25270 */
[----:B------:R-:W-:-:S05]  /*1470*/  SEL R6, R21, R4, !P1 ;  /* 0x0000000415067207 */ /* 0x000fca0004800000 */
[----:B------:R-:W-:Y:S02]  /*1480*/  IMAD.IADD R4, R3, 0x1, -R6 ;  /* 0x0000000103047824 */ /* 0x000fe400078e0a06 */
[----:B------:R-:W-:Y:S02]  /*1490*/  IMAD.IADD R3, R6, 0x1, -R3 ;  /* 0x0000000106037824 */ /* 0x000fe400078e0a03 */
[----:B------:R-:W-:Y:S02]  /*14a0*/  IMAD R21, R4, R12, R21 ;  /* 0x0000000c04157224 */ /* 0x000fe400078e0215 */
[----:B------:R-:W-:Y:S02]  /*14b0*/  IMAD R20, R3, R2, R20 ;  /* 0x0000000203147224 */ /* 0x000fe400078e0214 */
.L_x_19:
[----:B------:R-:W-:Y:S05]  /*14c0*/  BRA.U !UP1, `(.L_x_20) ;  /* 0x00000001090c7547 */ /* 0x000fea000b800000 */
[----:B------:R-:W-:Y:S01]  /*14d0*/  UCGABAR_WAIT ;  /* 0x0000000000007dc7 */ /* 0x000fe20008000000 */
[----:B------:R-:W-:Y:S01]  /*14e0*/  CCTL.IVALL ;  /* 0x00000000ff00798f */ /* 0x000fe20002000000 */
[----:B------:R-:W-:Y:S05]  /*14f0*/  BRA `(.L_x_21) ;  /* 0x0000000000047947 */ /* 0x000fea0003800000 */
.L_x_20:
[----:B------:R-:W-:Y:S06]  /*1500*/  BAR.SYNC.DEFER_BLOCKING 0x0 ;  /* 0x0000000000007b1d */ /* 0x000fec0000010000 */
.L_x_21:
[----:B------:R-:W-:Y:S05]  /*1510*/  BRA.U UP2, `(.L_x_22) ;  /* 0x0000001102847547 */ /* 0x000fea000b800000 */
[----:B------:R-:W1:Y:S01]  /*1520*/  LDCU UR4, c[0x0][0x38c] ;  /* 0x00007180ff0477ac */ /* 0x000e620008000800 */
[----:B------:R-:W2:Y:S01]  /*1530*/  LDC R9, c[0x0][0x370] ;  /* 0x0000dc00ff097b82 */ /* 0x000ea20000000800 */
[----:B------:R-:W-:Y:S01]  /*1540*/  IMAD.SHL.U32 R16, R11, 0x80, RZ ;  /* 0x000000800b107824 */ /* 0x000fe200078e00ff */
[----:B------:R-:W-:Y:S01]  /*1550*/  PLOP3.LUT P1, PT, PT, PT, UP5, 0x80, 0x8 ;  /* 0x000000000008781c */ /* 0x000fe20003f2f058 */
[----:B------:R-:W-:Y:S01]  /*1560*/  HFMA2 R12, -RZ, RZ, 0, 0 ;  /* 0x00000000ff0c7431 */ /* 0x000fe200000001ff */
[----:B------:R-:W-:Y:S01]  /*1570*/  UISETP.NE.AND UP1, UPT, UR10, URZ, UPT ;  /* 0x000000ff0a00728c */ /* 0x000fe2000bf25270 */
[----:B------:R-:W-:Y:S01]  /*1580*/  ISETP.NE.AND P4, PT, R10, RZ, P5 ;  /* 0x000000ff0a00720c */ /* 0x000fe20002f85270 */
[----:B------:R-:W-:Y:S01]  /*1590*/  IMAD.MOV.U32 R15, RZ, RZ, 0x1 ;  /* 0x00000001ff0f7424 */ /* 0x000fe200078e00ff */
[----:B------:R-:W-:Y:S01]  /*15a0*/  PLOP3.LUT P1, PT, P1, PT, PT, 0x8, 0x80 ;  /* 0x000000000080781c */ /* 0x000fe20000f2e170 */
[----:B------:R-:W3:Y:S01]  /*15b0*/  LDC R0, c[0x0][0x374] ;  /* 0x0000dd00ff007b82 */ /* 0x000ee20000000800 */
[----:B------:R-:W-:Y:S01]  /*15c0*/  IMAD.MOV.U32 R14, RZ, RZ, RZ ;  /* 0x000000ffff0e7224 */ /* 0x000fe200078e00ff */
[----:B------:R-:W-:Y:S01]  /*15d0*/  MOV R8, 0x1 ;  /* 0x0000000100087802 */ /* 0x000fe20000000f00 */
[----:B------:R-:W-:Y:S01]  /*15e0*/  IMAD.MOV.U32 R10, RZ, RZ, RZ ;  /* 0x000000ffff0a7224 */ /* 0x000fe200078e00ff */
[----:B------:R-:W-:Y:S01]  /*15f0*/  LOP3.LUT R16, R16, 0x80, RZ, 0xc0, !PT ;  /* 0x0000008010107812 */ /* 0x000fe200078ec0ff */
[----:B------:R-:W4:Y:S01]  /*1600*/  LDCU.64 UR14, c[0x0][0x348] ;  /* 0x00006900ff0e77ac */ /* 0x000f220008000a00 */
[----:B-1----:R-:W-:-:S02]  /*1610*/  UIADD3 UR5, UPT, UPT, UR4, 0x3f, URZ ;  /* 0x0000003f04057890 */ /* 0x002fc4000fffe0ff */
[----:B------:R-:W-:Y:S02]  /*1620*/  USEL UR22, UR6, 0x2, UP1 ;  /* 0x0000000206167887 */ /* 0x000fe40008800000 */
[----:B------:R-:W-:Y:S01]  /*1630*/  USHF.R.S32.HI UR7, URZ, 0x1f, UR5 ;  /* 0x0000001fff077899 */ /* 0x000fe20008011405 */
[----:B------:R-:W-:-:S03]  /*1640*/  UMOV UR23, URZ ;  /* 0x000000ff00177c82 */ /* 0x000fc60008000000 */
[----:B------:R-:W-:Y:S02]  /*1650*/  ULEA.HI UR7, UR7, UR5, URZ, 0x6 ;  /* 0x0000000507077291 */ /* 0x000fe4000f8f30ff */
[----:B------:R-:W-:Y:S02]  /*1660*/  UIADD3 UR5, UPT, UPT, UR4, -0x1, URZ ;  /* 0xffffffff04057890 */ /* 0x000fe4000fffe0ff */
[----:B------:R-:W-:Y:S02]  /*1670*/  USHF.R.S32.HI UR7, URZ, 0x6, UR7 ;  /* 0x00000006ff077899 */ /* 0x000fe40008011407 */
[----:B------:R-:W-:Y:S02]  /*1680*/  UISETP.GE.U32.AND UP2, UPT, UR5, -0x7f, UPT ;  /* 0xffffff810500788c */ /* 0x000fe4000bf46070 */
[----:B------:R-:W-:Y:S02]  /*1690*/  UISETP.LT.U32.AND UP0, UPT, UR7, 0x3, UPT ;  /* 0x000000030700788c */ /* 0x000fe4000bf01070 */
[----:B------:R-:W-:-:S02]  /*16a0*/  UIADD3 UR4, UPT, UPT, UR4, 0x7e, URZ ;  /* 0x0000007e04047890 */ /* 0x000fc4000fffe0ff */
[----:B------:R-:W-:-:S04]  /*16b0*/  USEL UR5, UR7, 0x3, UP0 ;  /* 0x0000000307057887 */ /* 0x000fc80008000000 */
[----:B------:R-:W-:Y:S02]  /*16c0*/  UIADD3 UR21, UPT, UPT, UR5, -0x1, URZ ;  /* 0xffffffff05157890 */ /* 0x000fe4000fffe0ff */
[----:B------:R-:W-:Y:S02]  /*16d0*/  @UP2 UIADD3 UR21, UPT, UPT, UR5, URZ, URZ ;  /* 0x000000ff05152290 */ /* 0x000fe4000fffe0ff */
[----:B------:R-:W-:Y:S02]  /*16e0*/  UIADD3 UR24, UPT, UPT, UR7, -UR5, URZ ;  /* 0x8000000507187290 */ /* 0x000fe4000fffe0ff */
[----:B------:R-:W-:Y:S02]  /*16f0*/  UIADD3 UR13, UPT, UPT, UR21, 0x1, URZ ;  /* 0x00000001150d7890 */ /* 0x000fe4000fffe0ff */
[----:B--2-4-:R-:W-:-:S12]  /*1700*/  UIADD3 UR21, UPT, UPT, -UR21, URZ, URZ ;  /* 0x000000ff15157290 */ /* 0x014fd8000fffe1ff */
.L_x_42:
[----:B------:R-:W-:Y:S01]  /*1710*/  UISETP.NE.AND UP0, UPT, UR37, URZ, UPT ;  /* 0x000000ff2500728c */ /* 0x000fe2000bf05270 */
[----:B------:R-:W1:Y:S08]  /*1720*/  S2UR UR37, SR_CgaCtaId ;  /* 0x00000000002579c3 */ /* 0x000e700000008800 */
[----:B------:R-:W-:Y:S05]  /*1730*/  BRA.U UP0, `(.L_x_23) ;  /* 0x0000000100347547 */ /* 0x000fea000b800000 */
[----:B------:R-:W2:Y:S01]  /*1740*/  S2R R2, SR_CgaCtaId ;  /* 0x0000000000027919 */ /* 0x000ea20000008800 */
[----:B------:R-:W-:-:S04]  /*1750*/  MOV R3, 0x400 ;  /* 0x0000040000037802 */ /* 0x000fc80000000f00 */
[----:B--2---:R-:W-:Y:S02]  /*1760*/  LEA R3, R2, R3, 0x18 ;  /* 0x0000000302037211 */ /* 0x004fe400078ec0ff */
[----:B------:R-:W-:-:S03]  /*1770*/  SHF.L.U32 R2, R8, 0x1f, RZ ;  /* 0x0000001f08027819 */ /* 0x000fc600000006ff */
[----:B------:R-:W-:-:S04]  /*1780*/  IMAD R3, R10, 0x8, R3 ;  /* 0x000000080a037824 */ /* 0x000fc800078e0203 */
[----:B------:R-:W2:Y:S02]  /*1790*/  SYNCS.PHASECHK.TRANS64.TRYWAIT P0, [R3+URZ+0xd0], R2 ;  /* 0x0000d002030075a7 */ /* 0x000ea400080011ff */
[----:B--2---:R-:W-:Y:S05]  /*17a0*/  @!P0 BRA `(.L_x_24) ;  /* 0x0000009800f88947 */ /* 0x004fea0003800000 */
.L_x_146:
[----:B------:R-:W-:Y:S01]  /*17b0*/  VIADD R10, R10, 0x1 ;  /* 0x000000010a0a7836 */ /* 0x000fe20000000000 */
[----:B------:R2:W-:Y:S04]  /*17c0*/  SYNCS.ARRIVE.TRANS64.A1T0 RZ, [R3+URZ+0xc0], RZ ;  /* 0x0000c0ff03ff79a7 */ /* 0x0005e800081000ff */
[----:B------:R-:W-:-:S04]  /*17d0*/  ISETP.NE.AND P0, PT, R10, 0x2, PT ;  /* 0x000000020a00780c */ /* 0x000fc80003f05270 */
[----:B------:R-:W-:Y:S02]  /*17e0*/  SEL R10, R10, RZ, P0 ;  /* 0x000000ff0a0a7207 */ /* 0x000fe40000000000 */
[----:B--2---:R-:W-:-:S04]  /*17f0*/  SEL R3, RZ, 0x1, P0 ;  /* 0x00000001ff037807 */ /* 0x004fc80000000000 */
[----:B------:R-:W-:-:S07]  /*1800*/  LOP3.LUT R8, R8, R3, RZ, 0x3c, !PT ;  /* 0x0000000308087212 */ /* 0x000fce00078e3cff */
.L_x_23:
[----:B------:R-:W-:Y:S01]  /*1810*/  UMOV UR6, 0x400 ;  /* 0x0000040000067882 */ /* 0x000fe20000000000 */
[----:B------:R-:W-:Y:S01]  /*1820*/  LEA.HI R3, R21, R21, RZ, 0x1 ;  /* 0x0000001515037211 */ /* 0x000fe200078f08ff */
[----:B-1----:R-:W-:Y:S01]  /*1830*/  ULEA UR6, UR37, UR6, 0x18 ;  /* 0x0000000625067291 */ /* 0x002fe2000f8ec0ff */
[----:B------:R-:W-:Y:S01]  /*1840*/  SHF.L.U32 R2, R15, 0x1f, RZ ;  /* 0x0000001f0f027819 */ /* 0x000fe200000006ff */
[----:B------:R-:W-:Y:S01]  /*1850*/  UISETP.GE.U32.AND UP0, UPT, UR4, 0x7f, UPT ;  /* 0x0000007f0400788c */ /* 0x000fe2000bf06070 */
[C---:B------:R-:W-:Y:S01]  /*1860*/  R2UR UR9, R16.reuse ;  /* 0x00000000100972ca */ /* 0x040fe200000e0000 */
[----:B------:R-:W-:Y:S01]  /*1870*/  ULEA UR8, UR23, UR6, 0x3 ;  /* 0x0000000617087291 */ /* 0x000fe2000f8e18ff */
[----:B------:R-:W-:Y:S01]  /*1880*/  IMAD.SHL.U32 R3, R3, 0x80, RZ ;  /* 0x0000008003037824 */ /* 0x000fe200078e00ff */
[----:B------:R-:W-:Y:S01]  /*1890*/  R2UR UR11, R16 ;  /* 0x00000000100b72ca */ /* 0x000fe200000e0000 */
[----:B------:R-:W-:-:S03]  /*18a0*/  UMOV UR25, URZ ;  /* 0x000000ff00197c82 */ /* 0x000fc60008000000 */
[----:B------:R-:W-:-:S03]  /*18b0*/  R2UR UR35, R3 ;  /* 0x00000000032372ca */ /* 0x000fc600000e0000 */
[----:B------:R1:W2:Y:S01]  /*18c0*/  SYNCS.PHASECHK.TRANS64.TRYWAIT P0, [UR8+0x18], R2 ;  /* 0x00001802ff0075a7 */ /* 0x0002a20008001108 */
[----:B------:R-:W-:-:S09]  /*18d0*/  R2UR UR8, R20 ;  /* 0x00000000140872ca */ /* 0x000fd200000e0000 */
[----:B------:R-:W-:-:S04]  /*18e0*/  ULOP3.LUT UR35, UR9, 0xffffff00, UR35, 0xf8, !UPT ;  /* 0xffffff0009237892 */ /* 0x000fc8000f8ef823 */
[----:B------:R-:W-:Y:S01]  /*18f0*/  ULEA UR11, UR8, UR11, 0x8 ;  /* 0x0000000b080b7291 */ /* 0x000fe2000f8e40ff */
[----:B------:R-:W-:Y:S11]  /*1900*/  BRA.U !UP0, `(.L_x_25) ;  /* 0x0000000108bc7547 */ /* 0x000ff6000b800000 */
[----:B------:R-:W-:Y:S01]  /*1910*/  UMOV UR16, UR21 ;  /* 0x0000001500107c82 */ /* 0x000fe20008000000 */
[----:B------:R-:W-:Y:S01]  /*1920*/  UMOV UR17, UR23 ;  /* 0x0000001700117c82 */ /* 0x000fe20008000000 */
[----:B------:R-:W-:-:S05]  /*1930*/  UMOV UR34, URZ ;  /* 0x000000ff00227c82 */ /* 0x000fca0008000000 */
.L_x_31:
[----:B------:R-:W-:Y:S01]  /*1940*/  ULEA UR33, UR17, UR6, 0x3 ;  /* 0x0000000611217291 */ /* 0x000fe2000f8e18ff */
[----:B------:R-:W-:Y:S01]  /*1950*/  @P5 MOV R3, 0x10000 ;  /* 0x0001000000035802 */ /* 0x000fe20000000f00 */
[----:B-12-4-:R-:W-:Y:S10]  /*1960*/  @P0 BRA `(.L_x_26) ;  /* 0x00000000000c0947 */ /* 0x016ff40003800000 */
[----:B------:R-:W-:-:S04]  /*1970*/  SHF.L.U32 R5, R15, 0x1f, RZ ;  /* 0x0000001f0f057819 */ /* 0x000fc800000006ff */
[----:B------:R-:W2:Y:S02]  /*1980*/  SYNCS.PHASECHK.TRANS64.TRYWAIT P0, [UR33+0x18], R5 ;  /* 0x00001805ff0075a7 */ /* 0x000ea40008001121 */
[----:B--2---:R-:W-:Y:S05]  /*1990*/  @!P0 BRA `(.L_x_27) ;  /* 0x0000009800908947 */ /* 0x004fea0003800000 */
.L_x_26:
[----:B------:R2:W-:Y:S01]  /*19a0*/  @P5 SYNCS.ARRIVE.TRANS64 RZ, [UR33], R3 ;  /* 0x00000003ffff59a7 */ /* 0x0005e20008000021 */
[----:B------:R-:W-:Y:S02]  /*19b0*/  ULOP3.LUT UR8, UR22, 0x2, URZ, 0xfc, !UPT ;  /* 0x0000000216087892 */ /* 0x000fe4000f8efcff */
[----:B------:R-:W-:Y:S02]  /*19c0*/  UIADD3 UR16, UPT, UPT, UR16, 0x1, URZ ;  /* 0x0000000110107890 */ /* 0x000fe4000fffe0ff */
[----:B------:R-:W-:Y:S02]  /*19d0*/  UISETP.NE.AND UP0, UPT, UR8, 0x2, UPT ;  /* 0x000000020800788c */ /* 0x000fe4000bf05270 */
[----:B------:R-:W-:-:S07]  /*19e0*/  UISETP.NE.AND UP2, UPT, UR16, 0x1, UPT ;  /* 0x000000011000788c */ /* 0x000fce000bf45270 */
[----:B------:R-:W-:Y:S05]  /*19f0*/  BRA.U UP0, `(.L_x_28) ;  /* 0x0000000100047547 */ /* 0x000fea000b800000 */
[----:B------:R-:W-:Y:S05]  /*1a00*/  BPT.TRAP 0x1 ;  /* 0x000000040000795c */ /* 0x000fea0000300000 */
.L_x_28:
[----:B------:R-:W-:Y:S04]  /*1a10*/  BSSY.RECONVERGENT B0, `(.L_x_29) ;  /* 0x0000003000007945 */ /* 0x000fe80003800200 */
[----:B------:R-:W-:Y:S05]  /*1a20*/  @!P4 BRA `(.L_x_30) ;  /* 0x000000000004c947 */ /* 0x000fea0003800000 */
[----:B------:R-:W-:Y:S05]  /*1a30*/  BPT.TRAP 0x1 ;  /* 0x000000040000795c */ /* 0x000fea0000300000 */
.L_x_30:
[----:B------:R-:W-:Y:S05]  /*1a40*/  BSYNC.RECONVERGENT B0 ;  /* 0x0000000000007941 */ /* 0x000fea0003800200 */
.L_x_29:
[----:B------:R-:W-:Y:S02]  /*1a50*/  UIADD3 UR23, UPT, UPT, UR17, 0x1, URZ ;  /* 0x0000000111177890 */ /* 0x000fe4000fffe0ff */
[----:B------:R-:W-:Y:S02]  /*1a60*/  UIADD3 UR28, UP1, UPT, UR14, 0x80, URZ ;  /* 0x000000800e1c7890 */ /* 0x000fe4000ff3e0ff */
[----:B------:R-:W-:Y:S02]  /*1a70*/  UISETP.NE.AND UP0, UPT, UR23, 0x3, UPT ;  /* 0x000000031700788c */ /* 0x000fe4000bf05270 */
[----:B------:R-:W-:Y:S02]  /*1a80*/  ULOP3.LUT UR33, UR33, 0xfefffff8, URZ, 0xc0, !UPT ;  /* 0xfefffff821217892 */ /* 0x000fe4000f8ec0ff */
[----:B------:R-:W-:Y:S02]  /*1a90*/  USEL UR9, URZ, 0x1, UP0 ;  /* 0x00000001ff097887 */ /* 0x000fe40008000000 */
[----:B------:R-:W-:-:S02]  /*1aa0*/  USEL UR23, UR23, URZ, UP0 ;  /* 0x000000ff17177287 */ /* 0x000fc40008000000 */
[----:B------:R-:W-:Y:S02]  /*1ab0*/  UIADD3 UR26, UP0, UPT, UR14, 0x180, URZ ;  /* 0x000001800e1a7890 */ /* 0x000fe4000ff1e0ff */
[----:B------:R-:W-:Y:S01]  /*1ac0*/  ULEA UR8, UR23, UR6, 0x3 ;  /* 0x0000000617087291 */ /* 0x000fe2000f8e18ff */
[----:B------:R-:W-:Y:S01]  /*1ad0*/  LOP3.LUT R15, R15, UR9, RZ, 0x3c, !PT ;  /* 0x000000090f0f7c12 */ /* 0x000fe2000f8e3cff */
[----:B------:R-:W-:Y:S02]  /*1ae0*/  UIADD3.X UR29, UPT, UPT, URZ, UR15, URZ, UP1, !UPT ;  /* 0x0000000fff1d7290 */ /* 0x000fe40008ffe4ff */
[----:B------:R-:W-:Y:S01]  /*1af0*/  UIADD3.X UR27, UPT, UPT, URZ, UR15, URZ, UP0, !UPT ;  /* 0x0000000fff1b7290 */ /* 0x000fe200087fe4ff */
[----:B-1----:R-:W-:Y:S01]  /*1b00*/  SHF.L.U32 R2, R15, 0x1f, RZ ;  /* 0x0000001f0f027819 */ /* 0x002fe200000006ff */
[----:B------:R-:W-:Y:S01]  /*1b10*/  UMOV UR18, 0x0 ;  /* 0x0000000000127882 */ /* 0x000fe20000000000 */
[----:B------:R-:W-:Y:S01]  /*1b20*/  UMOV UR19, 0x10000000 ;  /* 0x1000000000137882 */ /* 0x000fe20000000000 */
[----:B------:R-:W-:Y:S01]  /*1b30*/  UMOV UR10, UR34 ;  /* 0x00000022000a7c82 */ /* 0x000fe20008000000 */
[----:B------:R4:W1:Y:S01]  /*1b40*/  SYNCS.PHASECHK.TRANS64.TRYWAIT P0, [UR8+0x18], R2 ;  /* 0x00001802ff0075a7 */ /* 0x0008620008001108 */
[----:B------:R-:W-:Y:S01]  /*1b50*/  ULEA UR8, UR17, UR6, 0xe ;  /* 0x0000000611087291 */ /* 0x000fe2000f8e70ff */
[----:B------:R-:W-:Y:S01]  /*1b60*/  UMOV UR12, UR36 ;  /* 0x00000024000c7c82 */ /* 0x000fe20008000000 */
[----:B------:R-:W-:-:S02]  /*1b70*/  UMOV UR9, UR33 ;  /* 0x0000002100097c82 */ /* 0x000fc40008000000 */
[----:B------:R-:W-:Y:S02]  /*1b80*/  UIADD3 UR32, UPT, UPT, UR8, 0x10800, URZ ;  /* 0x0001080008207890 */ /* 0x000fe4000fffe0ff */
[----:B------:R-:W-:Y:S01]  /*1b90*/  UIADD3 UR8, UPT, UPT, UR8, 0x1c800, URZ ;  /* 0x0001c80008087890 */ /* 0x000fe2000fffe0ff */
[----:B------:R-:W-:Y:S01]  /*1ba0*/  UMOV UR25, UR13 ;  /* 0x0000000d00197c82 */ /* 0x000fe20008000000 */
[----:B------:R-:W-:-:S05]  /*1bb0*/  UMOV UR17, UR23 ;  /* 0x0000001700117c82 */ /* 0x000fca0008000000 */
[----:B------:R2:W-:Y:S02]  /*1bc0*/  UTMALDG.3D.2CTA [UR32], [UR28], desc[UR18] ;  /* 0x000012201c0075b4 */ /* 0x0005e40008211000 */
[----:B------:R4:W-:Y:S01]  /*1bd0*/  UTMALDG.3D.2CTA [UR8], [UR26], desc[UR18] ;  /* 0x000012081a0075b4 */ /* 0x0009e20008211000 */
[----:B--2---:R-:W-:Y:S01]  /*1be0*/  UIADD3 UR34, UPT, UPT, UR34, 0x40, URZ ;  /* 0x0000004022227890 */ /* 0x004fe2000fffe0ff */
[----:B------:R-:W-:Y:S11]  /*1bf0*/  BRA.U UP2, `(.L_x_31) ;  /* 0xfffffffd02507547 */ /* 0x000ff6000b83ffff */
.L_x_25:
[----:B----4-:R-:W-:Y:S01]  /*1c00*/  ULEA UR8, UR23, UR6, 0x3 ;  /* 0x0000000617087291 */ /* 0x010fe2000f8e18ff */
[----:B-1----:R-:W-:Y:S01]  /*1c10*/  SHF.L.U32 R2, R15, 0x1f, RZ ;  /* 0x0000001f0f027819 */ /* 0x002fe200000006ff */
[----:B------:R-:W-:Y:S01]  /*1c20*/  @!P1 SYNCS.ARRIVE.TRANS64.A1T0 RZ, [UR6+0x78], RZ ;  /* 0x000078ffffff99a7 */ /* 0x000fe20008100006 */
[----:B------:R-:W-:-:S06]  /*1c30*/  UISETP.GT.AND UP0, UPT, UR7, UR5, UPT ;  /* 0x000000050700728c */ /* 0x000fcc000bf04270 */
[----:B--2---:R1:W2:Y:S03]  /*1c40*/  SYNCS.PHASECHK.TRANS64.TRYWAIT P0, [UR8+0x18], R2 ;  /* 0x00001802ff0075a7 */ /* 0x0042a60008001108 */
[----:B------:R-:W-:Y:S05]  /*1c50*/  BRA.U !UP0, `(.L_x_32) ;  /* 0x0000000108bc7547 */ /* 0x000fea000b800000 */
[----:B------:R-:W-:Y:S01]  /*1c60*/  UIADD3 UR26, UPT, UPT, UR24, UR25, URZ ;  /* 0x00000019181a7290 */ /* 0x000fe2000fffe0ff */
[----:B------:R-:W-:-:S11]  /*1c70*/  UMOV UR27, UR23 ;  /* 0x00000017001b7c82 */ /* 0x000fd60008000000 */
.L_x_38:
[----:B------:R-:W-:Y:S01]  /*1c80*/  ULEA UR17, UR27, UR6, 0x3 ;  /* 0x000000061b117291 */ /* 0x000fe2000f8e18ff */
[----:B--2---:R-:W-:Y:S01]  /*1c90*/  @P5 MOV R3, 0x10000 ;  /* 0x0001000000035802 */ /* 0x004fe20000000f00 */
[----:B-12---:R-:W-:Y:S10]  /*1ca0*/  @P0 BRA `(.L_x_33) ;  /* 0x00000000000c0947 */ /* 0x006ff40003800000 */
[----:B------:R-:W-:-:S04]  /*1cb0*/  SHF.L.U32 R5, R15, 0x1f, RZ ;  /* 0x0000001f0f057819 */ /* 0x000fc800000006ff */
[----:B------:R-:W2:Y:S02]  /*1cc0*/  SYNCS.PHASECHK.TRANS64.TRYWAIT P0, [UR17+0x18], R5 ;  /* 0x00001805ff0075a7 */ /* 0x000ea40008001111 */
[----:B--2---:R-:W-:Y:S05]  /*1cd0*/  @!P0 BRA `(.L_x_34) ;  /* 0x0000009400d88947 */ /* 0x004fea0003800000 */
.L_x_33:
[----:B------:R2:W-:Y:S01]  /*1ce0*/  @P5 SYNCS.ARRIVE.TRANS64 RZ, [UR17], R3 ;  /* 0x00000003ffff59a7 */ /* 0x0005e20008000011 */
[----:B------:R-:W-:-:S04]  /*1cf0*/  ULOP3.LUT UR8, UR22, 0x2, URZ, 0xfc, !UPT ;  /* 0x0000000216087892 */ /* 0x000fc8000f8efcff */
[----:B------:R-:W-:-:S09]  /*1d00*/  UISETP.NE.AND UP0, UPT, UR8, 0x2, UPT ;  /* 0x000000020800788c */ /* 0x000fd2000bf05270 */
[----:B------:R-:W-:Y:S05]  /*1d10*/  BRA.U UP0, `(.L_x_35) ;  /* 0x0000000100047547 */ /* 0x000fea000b800000 */
[----:B------:R-:W-:Y:S05]  /*1d20*/  BPT.TRAP 0x1 ;  /* 0x000000040000795c */ /* 0x000fea0000300000 */
.L_x_35:
[----:B------:R-:W-:Y:S04]  /*1d30*/  BSSY.RECONVERGENT B0, `(.L_x_36) ;  /* 0x0000003000007945 */ /* 0x000fe80003800200 */
[----:B------:R-:W-:Y:S05]  /*1d40*/  @!P4 BRA `(.L_x_37) ;  /* 0x000000000004c947 */ /* 0x000fea0003800000 */
[----:B------:R-:W-:Y:S05]  /*1d50*/  BPT.TRAP 0x1 ;  /* 0x000000040000795c */ /* 0x000fea0000300000 */
.L_x_37:
[----:B------:R-:W-:Y:S05]  /*1d60*/  BSYNC.RECONVERGENT B0 ;  /* 0x0000000000007941 */ /* 0x000fea0003800200 */
.L_x_36:
[----:B------:R-:W-:Y:S02]  /*1d70*/  UIADD3 UR23, UPT, UPT, UR27, 0x1, URZ ;  /* 0x000000011b177890 */ /* 0x000fe4000fffe0ff */
[----:B------:R-:W-:Y:S02]  /*1d80*/  UIADD3 UR32, UP1, UPT, UR14, 0x80, URZ ;  /* 0x000000800e207890 */ /* 0x000fe4000ff3e0ff */
[----:B------:R-:W-:Y:S02]  /*1d90*/  UISETP.NE.AND UP0, UPT, UR23, 0x3, UPT ;  /* 0x000000031700788c */ /* 0x000fe4000bf05270 */
[----:B------:R-:W-:Y:S02]  /*1da0*/  USHF.L.U32 UR18, UR25, 0x6, URZ ;  /* 0x0000000619127899 */ /* 0x000fe400080006ff */
[----:B------:R-:W-:Y:S02]  /*1db0*/  USEL UR9, URZ, 0x1, UP0 ;  /* 0x00000001ff097887 */ /* 0x000fe40008000000 */
[----:B------:R-:W-:-:S02]  /*1dc0*/  USEL UR23, UR23, URZ, UP0 ;  /* 0x000000ff17177287 */ /* 0x000fc40008000000 */
[----:B------:R-:W-:Y:S02]  /*1dd0*/  UIADD3 UR30, UP0, UPT, UR14, 0x180, URZ ;  /* 0x000001800e1e7890 */ /* 0x000fe4000ff1e0ff */
[----:B------:R-:W-:Y:S01]  /*1de0*/  ULEA UR8, UR23, UR6, 0x3 ;  /* 0x0000000617087291 */ /* 0x000fe2000f8e18ff */
[----:B------:R-:W-:Y:S01]  /*1df0*/  LOP3.LUT R15, R15, UR9, RZ, 0x3c, !PT ;  /* 0x000000090f0f7c12 */ /* 0x000fe2000f8e3cff */
[----:B------:R-:W-:Y:S02]  /*1e00*/  ULOP3.LUT UR17, UR17, 0xfefffff8, URZ, 0xc0, !UPT ;  /* 0xfefffff811117892 */ /* 0x000fe4000f8ec0ff */
[----:B------:R-:W-:Y:S01]  /*1e10*/  UIADD3.X UR33, UPT, UPT, URZ, UR15, URZ, UP1, !UPT ;  /* 0x0000000fff217290 */ /* 0x000fe20008ffe4ff */
[----:B-1----:R-:W-:Y:S01]  /*1e20*/  SHF.L.U32 R2, R15, 0x1f, RZ ;  /* 0x0000001f0f027819 */ /* 0x002fe200000006ff */
[----:B------:R-:W-:Y:S01]  /*1e30*/  UIADD3.X UR31, UPT, UPT, URZ, UR15, URZ, UP0, !UPT ;  /* 0x0000000fff1f7290 */ /* 0x000fe200087fe4ff */
[----:B------:R-:W-:Y:S02]  /*1e40*/  UMOV UR28, 0x0 ;  /* 0x00000000001c7882 */ /* 0x000fe40000000000 */
[----:B------:R4:W1:Y:S01]  /*1e50*/  SYNCS.PHASECHK.TRANS64.TRYWAIT P0, [UR8+0x18], R2 ;  /* 0x00001802ff0075a7 */ /* 0x0008620008001108 */
[----:B------:R-:W-:Y:S01]  /*1e60*/  ULEA UR8, UR27, UR6, 0xe ;  /* 0x000000061b087291 */ /* 0x000fe2000f8e70ff */
[----:B------:R-:W-:Y:S01]  /*1e70*/  UMOV UR29, 0x10000000 ;  /* 0x10000000001d7882 */ /* 0x000fe20000000000 */
[----:B------:R-:W-:-:S02]  /*1e80*/  UMOV UR19, UR35 ;  /* 0x0000002300137c82 */ /* 0x000fc40008000000 */
[----:B------:R-:W-:Y:S02]  /*1e90*/  UIADD3 UR16, UPT, UPT, UR8, 0x10800, URZ ;  /* 0x0001080008107890 */ /* 0x000fe4000fffe0ff */
[----:B------:R-:W-:Y:S01]  /*1ea0*/  UIADD3 UR8, UPT, UPT, UR8, 0x1c800, URZ ;  /* 0x0001c80008087890 */ /* 0x000fe2000fffe0ff */
[----:B------:R-:W-:Y:S01]  /*1eb0*/  UMOV UR20, UR36 ;  /* 0x0000002400147c82 */ /* 0x000fe20008000000 */
[----:B------:R-:W-:Y:S01]  /*1ec0*/  UMOV UR12, UR36 ;  /* 0x00000024000c7c82 */ /* 0x000fe20008000000 */
[----:B------:R-:W-:Y:S01]  /*1ed0*/  UMOV UR9, UR17 ;  /* 0x0000001100097c82 */ /* 0x000fe20008000000 */
[----:B------:R-:W-:Y:S01]  /*1ee0*/  UMOV UR10, UR18 ;  /* 0x00000012000a7c82 */ /* 0x000fe20008000000 */
[----:B------:R-:W-:Y:S02]  /*1ef0*/  UIADD3 UR25, UPT, UPT, UR25, 0x1, URZ ;  /* 0x0000000119197890 */ /* 0x000fe4000fffe0ff */
[----:B------:R4:W-:Y:S01]  /*1f00*/  UTMALDG.3D.2CTA [UR16], [UR32], desc[UR28] ;  /* 0x00001c10200075b4 */ /* 0x0009e20008211000 */
[----:B------:R-:W-:Y:S01]  /*1f10*/  UMOV UR27, UR23 ;  /* 0x00000017001b7c82 */ /* 0x000fe20008000000 */
[----:B------:R-:W-:Y:S01]  /*1f20*/  UISETP.NE.AND UP0, UPT, UR25, UR26, UPT ;  /* 0x0000001a1900728c */ /* 0x000fe2000bf05270 */
[----:B------:R4:W-:Y:S08]  /*1f30*/  UTMALDG.3D.2CTA [UR8], [UR30], desc[UR28] ;  /* 0x00001c081e0075b4 */ /* 0x0009f00008211000 */
[----:B----4-:R-:W-:Y:S05]  /*1f40*/  BRA.U UP0, `(.L_x_38) ;  /* 0xfffffffd004c7547 */ /* 0x010fea000b83ffff */
.L_x_32:
[----:B-1----:R-:W-:Y:S01]  /*1f50*/  LEA R2, R14, UR6, 0x3 ;  /* 0x000000060e027c11 */ /* 0x002fe2000f8e18ff */
[----:B------:R-:W-:Y:S01]  /*1f60*/  NOP ;  /* 0x0000000000007918 */ /* 0x000fe20000000000 */
[----:B--2---:R-:W-:Y:S02]  /*1f70*/  SHF.L.U32 R3, R12, 0x1f, RZ ;  /* 0x0000001f0c037819 */ /* 0x004fe400000006ff */
[----:B------:R-:W-:Y:S02]  /*1f80*/  LEA R4, R14, UR6, 0x4 ;  /* 0x000000060e047c11 */ /* 0x000fe4000f8e20ff */
[----:B------:R-:W1:Y:S02]  /*1f90*/  SYNCS.PHASECHK.TRANS64.TRYWAIT P0, [R2+URZ+0x80], R3 ;  /* 0x00008003020075a7 */ /* 0x000e6400080011ff */
[----:B-1----:R-:W-:Y:S05]  /*1fa0*/  @!P0 BRA `(.L_x_39) ;  /* 0x00000094003c8947 */ /* 0x002fea0003800000 */
.L_x_149:
[----:B------:R-:W2:Y:S01]  /*1fb0*/  LDS.128 R4, [R4+0xf0] ;  /* 0x0000f00004047984 */ /* 0x000ea20000000c00 */
[----:B------:R-:W-:Y:S01]  /*1fc0*/  ISETP.GE.AND P0, PT, R72, 0x1, PT ;  /* 0x000000014800780c */ /* 0x000fe20003f06270 */
[----:B-1----:R-:W-:Y:S01]  /*1fd0*/  VIADD R2, R2, 0x90 ;  /* 0x0000009002027836 */ /* 0x002fe20000000000 */
[----:B------:R-:W-:Y:S01]  /*1fe0*/  @!PT LDS RZ, [RZ] ;  /* 0x00000000fffff984 */ /* 0x000fe20000000800 */
[----:B------:R-:W-:Y:S01]  /*1ff0*/  @!PT LDS RZ, [RZ] ;  /* 0x00000000fffff984 */ /* 0x000fe20000000800 */
[----:B------:R-:W-:Y:S01]  /*2000*/  @!PT LDS RZ, [RZ] ;  /* 0x00000000fffff984 */ /* 0x000fe20000000800 */
[----:B------:R-:W-:Y:S01]  /*2010*/  @!PT LDS RZ, [RZ] ;  /* 0x00000000fffff984 */ /* 0x000fe20000000800 */
[----:B------:R1:W-:Y:S06]  /*2020*/  MEMBAR.ALL.CTA ;  /* 0x0000000000007992 */ /* 0x0003ec0000008000 */
[----:B-1----:R-:W1:Y:S01]  /*2030*/  FENCE.VIEW.ASYNC.S ;  /* 0x00000000000073c6 */ /* 0x002e620000000000 */
[----:B------:R-:W-:-:S04]  /*2040*/  PRMT R2, RZ, 0x654, R2 ;  /* 0x00000654ff027816 */ /* 0x000fc80000000002 */
[----:B-1----:R1:W-:Y:S01]  /*2050*/  SYNCS.ARRIVE.TRANS64.RED.A1T0 RZ, [R2+URZ], RZ ;  /* 0x000000ff02ff79a7 */ /* 0x0023e200081004ff */
[----:B--2---:R-:W-:-:S13]  /*2060*/  LOP3.LUT P2, RZ, R6, 0x1, RZ, 0xc0, !PT ;  /* 0x0000000106ff7812 */ /* 0x004fda000784c0ff */
[----:B------:R-:W-:Y:S01]  /*2070*/  @P2 SHF.R.U32.HI R3, RZ, 0x10, R5 ;  /* 0x00000010ff032819 */ /* 0x000fe20000011605 */
[----:B------:R-:W-:Y:S01]  /*2080*/  VOTEU.ANY UP0, P2 ;  /* 0x0000000000ff7886 */ /* 0x000fe20001000100 */
[----:B------:R-:W-:Y:S02]  /*2090*/  @P2 MOV R13, R4 ;  /* 0x00000004000d2202 */ /* 0x000fe40000000f00 */
[----:B------:R-:W-:Y:S02]  /*20a0*/  @P2 R2UR.BROADCAST UR8, R3 ;  /* 0x00000000030822ca */ /* 0x000fe400008e0000 */
[----:B------:R-:W-:-:S11]  /*20b0*/  @P2 LOP3.LUT R11, R5, 0xffff, RZ, 0xc0, !PT ;  /* 0x0000ffff050b2812 */ /* 0x000fd600078ec0ff */
[----:B------:R-:W-:Y:S01]  /*20c0*/  @UP0 UMOV UR36, UR8 ;  /* 0x0000000800240c82 */ /* 0x000fe20008000000 */
[----:B-1----:R-:W-:Y:S05]  /*20d0*/  @!P0 BRA `(.L_x_40) ;  /* 0x0000000000b88947 */ /* 0x002fea0003800000 */
[----:B------:R-:W3:Y:S01]  /*20e0*/  LDC.64 R4, c[0x0][0xb18] ;  /* 0x0002c600ff047b82 */ /* 0x000ee20000000a00 */
[----:B------:R-:W-:-:S07]  /*20f0*/  ISETP.NE.AND P3, PT, R72, 0x1, PT ;  /* 0x000000014800780c */ /* 0x000fce0003f65270 */
[----:B------:R-:W1:Y:S08]  /*2100*/  LDC.64 R6, c[0x0][0xb10] ;  /* 0x0002c400ff067b82 */ /* 0x000e700000000a00 */
[----:B------:R-:W2:Y:S08]  /*2110*/  LDC R17, c[0x0][0xb20] ;  /* 0x0002c800ff117b82 */ /* 0x000eb00000000800 */
[----:B------:R-:W4:Y:S01]  /*2120*/  LDC R18, c[0x0][0xb0c] ;  /* 0x0002c300ff127b82 */ /* 0x000f220000000800 */
[----:B---3--:R-:W-:Y:S01]  /*2130*/  IMAD.HI.U32 R22, R0, R5, RZ ;  /* 0x0000000500167227 */ /* 0x008fe200078e00ff */
[----:B------:R-:W-:-:S06]  /*2140*/  ISETP.NE.AND P0, PT, R4, 0x1, PT ;  /* 0x000000010400780c */ /* 0x000fcc0003f05270 */
[----:B------:R-:W3:Y:S01]  /*2150*/  LDC.64 R2, c[0x0][0xb28] ;  /* 0x0002ca00ff027b82 */ /* 0x000ee20000000a00 */
[----:B-1----:R-:W-:-:S04]  /*2160*/  IMAD.HI.U32 R20, R9, R6, RZ ;  /* 0x0000000609147227 */ /* 0x002fc800078e00ff */
[----:B------:R-:W-:Y:S01]  /*2170*/  IMAD.HI.U32 R24, R13, R6, RZ ;  /* 0x000000060d187227 */ /* 0x000fe200078e00ff */
[----:B------:R-:W-:Y:S02]  /*2180*/  SHF.R.U32.HI R20, RZ, R7, R20 ;  /* 0x00000007ff147219 */ /* 0x000fe40000011614 */
[----:B--2---:R-:W-:Y:S01]  /*2190*/  SHF.R.U32.HI R19, RZ, R17, R22 ;  /* 0x00000011ff137219 */ /* 0x004fe20000011616 */
[----:B------:R-:W-:Y:S01]  /*21a0*/  IMAD.HI.U32 R22, R11, R5, RZ ;  /* 0x000000050b167227 */ /* 0x000fe200078e00ff */
[----:B------:R-:W-:Y:S02]  /*21b0*/  SHF.R.U32.HI R24, RZ, R7, R24 ;  /* 0x00000007ff187219 */ /* 0x000fe40000011618 */
[----:B------:R-:W-:Y:S02]  /*21c0*/  SEL R19, R0, R19, !P0 ;  /* 0x0000001300137207 */ /* 0x000fe40004000000 */
[----:B------:R-:W-:Y:S02]  /*21d0*/  SHF.R.U32.HI R22, RZ, R17, R22 ;  /* 0x00000011ff167219 */ /* 0x000fe40000011616 */
[----:B----4-:R-:W-:-:S02]  /*21e0*/  ISETP.NE.AND P1, PT, R18, 0x1, PT ;  /* 0x000000011200780c */ /* 0x010fc40003f25270 */
[----:B------:R-:W-:Y:S02]  /*21f0*/  SEL R5, R11, R22, !P0 ;  /* 0x000000160b057207 */ /* 0x000fe40004000000 */
[----:B------:R-:W-:Y:S02]  /*2200*/  SEL R21, R9, R20, !P1 ;  /* 0x0000001409157207 */ /* 0x000fe40004800000 */
[----:B------:R-:W-:Y:S01]  /*2210*/  SEL R7, R13, R24, !P1 ;  /* 0x000000180d077207 */ /* 0x000fe20004800000 */
[----:B---3--:R-:W-:Y:S01]  /*2220*/  IMAD.HI.U32 R20, R19, R2, RZ ;  /* 0x0000000213147227 */ /* 0x008fe200078e00ff */
[----:B------:R-:W-:-:S03]  /*2230*/  IADD3 R17, PT, PT, -R5, RZ, RZ ;  /* 0x000000ff05117210 */ /* 0x000fc60007ffe1ff */
        /* <DEDUP_REMOVED lines=11> */
[----:B------:R-:W-:-:S04]  /*22f0*/  @!P0 IMAD.HI.U32 R20, R7, R2, RZ ;  /* 0x0000000207148227 */ /* 0x000fc800078e00ff */
[----:B------:R-:W-:Y:S01]  /*2300*/  IMAD.MOV R2, RZ, RZ, -R6 ;  /* 0x000000ffff027224 */ /* 0x000fe200078e0a06 */
[----:B------:R-:W-:-:S03]  /*2310*/  @!P0 SHF.R.U32.HI R20, RZ, R3, R20 ;  /* 0x00000003ff148219 */ /* 0x000fc60000011614 */
[----:B------:R-:W-:Y:S01]  /*2320*/  IMAD R2, R72, R2, R5 ;  /* 0x0000000248027224 */ /* 0x000fe200078e0205 */
        /* <DEDUP_REMOVED lines=9> */
.L_x_40:
[----:B------:R-:W1:Y:S02]  /*23c0*/  LDCU UR8, c[0x0][0xb30] ;  /* 0x00016600ff0877ac */ /* 0x000e640008000800 */
[----:B-1----:R-:W-:-:S09]  /*23d0*/  UISETP.NE.AND UP0, UPT, UR8, 0x1, UPT ;  /* 0x000000010800788c */ /* 0x002fd2000bf05270 */
[----:B------:R-:W-:Y:S05]  /*23e0*/  BRA.U UP0, `(.L_x_41) ;  /* 0x0000000100407547 */ /* 0x000fea000b800000 */
[----:B------:R-:W1:Y:S08]  /*23f0*/  LDC.64 R4, c[0x0][0xb10] ;  /* 0x0002c400ff047b82 */ /* 0x000e700000000a00 */
[----:B------:R-:W2:Y:S08]  /*2400*/  LDC.64 R2, c[0x0][0xb18] ;  /* 0x0002c600ff027b82 */ /* 0x000eb00000000a00 */
[----:B------:R-:W4:Y:S08]  /*2410*/  LDC R6, c[0x0][0xb20] ;  /* 0x0002c800ff067b82 */ /* 0x000f300000000800 */
[----:B------:R-:W3:Y:S01]  /*2420*/  LDC R18, c[0x0][0xb0c] ;  /* 0x0002c300ff127b82 */ /* 0x000ee20000000800 */
[----:B-1----:R-:W-:-:S05]  /*2430*/  IMAD.HI.U32 R4, R13, R4, RZ ;  /* 0x000000040d047227 */ /* 0x002fca00078e00ff */
[----:B------:R-:W-:Y:S01]  /*2440*/  SHF.R.U32.HI R4, RZ, R5, R4 ;  /* 0x00000005ff047219 */ /* 0x000fe20000011604 */
[----:B--2---:R-:W-:Y:S01]  /*2450*/  IMAD.HI.U32 R3, R11, R3, RZ ;  /* 0x000000030b037227 */ /* 0x004fe200078e00ff */
[----:B------:R-:W-:-:S04]  /*2460*/  ISETP.NE.AND P0, PT, R2, 0x1, PT ;  /* 0x000000010200780c */ /* 0x000fc80003f05270 */
[----:B----4-:R-:W-:-:S04]  /*2470*/  SHF.R.U32.HI R6, RZ, R6, R3 ;  /* 0x00000006ff067219 */ /* 0x010fc80000011603 */
[----:B------:R-:W-:Y:S02]  /*2480*/  SEL R3, R11, R6, !P0 ;  /* 0x000000060b037207 */ /* 0x000fe40004000000 */
[----:B---3--:R-:W-:-:S04]  /*2490*/  ISETP.NE.AND P1, PT, R18, 0x1, PT ;  /* 0x000000011200780c */ /* 0x008fc80003f25270 */
[----:B------:R-:W-:-:S05]  /*24a0*/  SEL R4, R13, R4, !P1 ;  /* 0x000000040d047207 */ /* 0x000fca0004800000 */
[----:B------:R-:W-:Y:S02]  /*24b0*/  IMAD.IADD R5, R3, 0x1, -R4 ;  /* 0x0000000103057824 */ /* 0x000fe400078e0a04 */
[----:B------:R-:W-:Y:S02]  /*24c0*/  IMAD.IADD R3, R4, 0x1, -R3 ;  /* 0x0000000104037824 */ /* 0x000fe400078e0a03 */
[----:B------:R-:W-:Y:S02]  /*24d0*/  IMAD R13, R5, R18, R13 ;  /* 0x00000012050d7224 */ /* 0x000fe400078e020d */
[----:B------:R-:W-:-:S07]  /*24e0*/  IMAD R11, R3, R2, R11 ;  /* 0x00000002030b7224 */ /* 0x000fce00078e020b */
.L_x_41:
[----:B------:R-:W-:Y:S01]  /*24f0*/  VIADD R14, R14, 0x1 ;  /* 0x000000010e0e7836 */ /* 0x000fe20000000000 */
[----:B------:R-:W-:Y:S01]  /*2500*/  PLOP3.LUT P1, PT, PT, PT, PT, 0x80, 0x8 ;  /* 0x000000000008781c */ /* 0x000fe20003f2f070 */
[----:B------:R-:W-:Y:S02]  /*2510*/  IMAD.IADD R21, R13, 0x1, R156 ;  /* 0x000000010d157824 */ /* 0x000fe400078e029c */
[----:B------:R-:W-:Y:S01]  /*2520*/  IMAD.IADD R20, R11, 0x1, R154 ;  /* 0x000000010b147824 */ /* 0x000fe200078e029a */
[----:B------:R-:W-:-:S04]  /*2530*/  ISETP.NE.AND P0, PT, R14, 0x2, PT ;  /* 0x000000020e00780c */ /* 0x000fc80003f05270 */
[----:B------:R-:W-:Y:S02]  /*2540*/  SEL R3, RZ, 0x1, P0 ;  /* 0x00000001ff037807 */ /* 0x000fe40000000000 */
[----:B------:R-:W-:Y:S02]  /*2550*/  SEL R14, R14, RZ, P0 ;  /* 0x000000ff0e0e7207 */ /* 0x000fe40000000000 */
[----:B------:R-:W-:Y:S01]  /*2560*/  LOP3.LUT R12, R12, R3, RZ, 0x3c, !PT ;  /* 0x000000030c0c7212 */ /* 0x000fe200078e3cff */
[----:B------:R-:W-:Y:S06]  /*2570*/  @P2 BRA `(.L_x_42) ;  /* 0xfffffff000642947 */ /* 0x000fec000383ffff */
[----:B------:R-:W-:Y:S01]  /*2580*/  UIADD3 UR6, UPT, UPT, UR6, 0x18, URZ ;  /* 0x0000001806067890 */ /* 0x000fe2000fffe0ff */
[----:B------:R-:W-:-:S03]  /*2590*/  SHF.L.U32 R3, R15, 0x1f, RZ ;  /* 0x0000001f0f037819 */ /* 0x000fc600000006ff */
[----:B------:R-:W-:-:S09]  /*25a0*/  ULEA UR4, UR23, UR6, 0x3 ;  /* 0x0000000617047291 */ /* 0x000fd2000f8e18ff */
[----:B------:R-:W1:Y:S02]  /*25b0*/  SYNCS.PHASECHK.TRANS64.TRYWAIT P0, [UR4], R3 ;  /* 0x00000003ff0075a7 */ /* 0x000e640008001104 */
[----:B-1----:R-:W-:Y:S05]  /*25c0*/  @!P0 BRA `(.L_x_43) ;  /* 0x0000008c00c88947 */ /* 0x002fea0003800000 */
.L_x_151:
[----:B------:R-:W-:-:S04]  /*25d0*/  UIADD3 UR5, UPT, UPT, UR23, 0x1, URZ ;  /* 0x0000000117057890 */ /* 0x000fc8000fffe0ff */
[----:B------:R-:W-:-:S04]  /*25e0*/  UISETP.NE.AND UP0, UPT, UR5, 0x3, UPT ;  /* 0x000000030500788c */ /* 0x000fc8000bf05270 */
[----:B------:R-:W-:Y:S02]  /*25f0*/  USEL UR7, URZ, 0x1, UP0 ;  /* 0x00000001ff077887 */ /* 0x000fe40008000000 */
[----:B------:R-:W-:-:S04]  /*2600*/  USEL UR5, UR5, URZ, UP0 ;  /* 0x000000ff05057287 */ /* 0x000fc80008000000 */
[----:B------:R-:W-:Y:S01]  /*2610*/  ULEA UR4, UR5, UR6, 0x3 ;  /* 0x0000000605047291 */ /* 0x000fe2000f8e18ff */
[----:B------:R-:W-:-:S04]  /*2620*/  LOP3.LUT R15, R15, UR7, RZ, 0x3c, !PT ;  /* 0x000000070f0f7c12 */ /* 0x000fc8000f8e3cff */
[----:B-1----:R-:W-:-:S04]  /*2630*/  SHF.L.U32 R3, R15, 0x1f, RZ ;  /* 0x0000001f0f037819 */ /* 0x002fc800000006ff */
[----:B------:R-:W1:Y:S02]  /*2640*/  SYNCS.PHASECHK.TRANS64.TRYWAIT P0, [UR4], R3 ;  /* 0x00000003ff0075a7 */ /* 0x000e640008001104 */
[----:B-1----:R-:W-:Y:S05]  /*2650*/  @!P0 BRA `(.L_x_44) ;  /* 0x0000008c00bc8947 */ /* 0x002fea0003800000 */
.L_x_153:
[----:B------:R-:W-:-:S04]  /*2660*/  UIADD3 UR5, UPT, UPT, UR5, 0x1, URZ ;  /* 0x0000000105057890 */ /* 0x000fc8000fffe0ff */
[----:B------:R-:W-:-:S04]  /*2670*/  UISETP.NE.AND UP0, UPT, UR5, 0x3, UPT ;  /* 0x000000030500788c */ /* 0x000fc8000bf05270 */
[----:B------:R-:W-:Y:S02]  /*2680*/  USEL UR4, URZ, 0x1, UP0 ;  /* 0x00000001ff047887 */ /* 0x000fe40008000000 */
[----:B------:R-:W-:-:S04]  /*2690*/  USEL UR5, UR5, URZ, UP0 ;  /* 0x000000ff05057287 */ /* 0x000fc80008000000 */
[----:B------:R-:W-:Y:S01]  /*26a0*/  ULEA UR5, UR5, UR6, 0x3 ;  /* 0x0000000605057291 */ /* 0x000fe2000f8e18ff */
[----:B-1----:R-:W-:-:S04]  /*26b0*/  LOP3.LUT R3, R15, UR4, RZ, 0x3c, !PT ;  /* 0x000000040f037c12 */ /* 0x002fc8000f8e3cff */
[----:B------:R-:W-:Y:S01]  /*26c0*/  SHF.L.U32 R3, R3, 0x1f, RZ ;  /* 0x0000001f03037819 */ /* 0x000fe200000006ff */
[----:B---3--:R-:W-:-:S07]  /*26d0*/  IMAD.U32 R0, RZ, RZ, UR5 ;  /* 0x00000005ff007e24 */ /* 0x008fce000f8e00ff */
.L_x_45:
[----:B-1----:R1:W2:Y:S02]  /*26e0*/  SYNCS.PHASECHK.TRANS64.TRYWAIT P0, [R0+URZ], R3 ;  /* 0x00000003000075a7 */ /* 0x0022a400080011ff */
[----:B--2---:R-:W-:Y:S05]  /*26f0*/  @!P0 NANOSLEEP.SYNCS 0x989680 ;  /* 0x009896800000895d */ /* 0x004fea0003900000 */
[----:B------:R-:W2:Y:S02]  /*2700*/  @!P0 SYNCS.PHASECHK.TRANS64 P0, [R0+URZ], R3 ;  /* 0x00000003000085a7 */ /* 0x000ea400080010ff */
[----:B--2---:R-:W-:Y:S05]  /*2710*/  @P0 EXIT ;  /* 0x000000000000094d */ /* 0x004fea0003800000 */
[----:B------:R-:W-:Y:S05]  /*2720*/  BRA `(.L_x_45) ;  /* 0xfffffffc00ec7947 */ /* 0x000fea000383ffff */
.L_x_22:
[----:B------:R-:W-:-:S04]  /*2730*/  UISETP.NE.AND UP1, UPT, UR37, URZ, UPT ;  /* 0x000000ff2500728c */ /* 0x000fc8000bf25270 */
[----:B------:R-:W-:-:S09]  /*2740*/  UISETP.NE.OR UP1, UPT, UR10, 0x1, UP1 ;  /* 0x000000010a00788c */ /* 0x000fd20008f25670 */
[----:B------:R-:W-:Y:S05]  /*2750*/  BRA.U UP1, `(.L_x_46) ;  /* 0x00000005014c7547 */ /* 0x000fea000b800000 */
[----:B------:R-:W-:Y:S01]  /*2760*/  HFMA2 R11, -RZ, RZ, 0, 0 ;  /* 0x00000000ff0b7431 */ /* 0x000fe200000001ff */
[----:B------:R-:W-:Y:S01]  /*2770*/  ISETP.GE.U32.AND P2, PT, R10, 0x2, PT ;  /* 0x000000020a00780c */ /* 0x000fe20003f46070 */
[----:B------:R-:W-:Y:S01]  /*2780*/  IMAD.MOV.U32 R12, RZ, RZ, 0x1 ;  /* 0x00000001ff0c7424 */ /* 0x000fe200078e00ff */
[----:B------:R-:W-:Y:S01]  /*2790*/  CS2R R8, SRZ ;  /* 0x0000000000087805 */ /* 0x000fe2000001ff00 */
[----:B------:R-:W-:Y:S01]  /*27a0*/  IMAD.MOV.U32 R3, RZ, RZ, RZ ;  /* 0x000000ffff037224 */ /* 0x000fe200078e00ff */
[----:B------:R-:W-:Y:S01]  /*27b0*/  UMOV UR4, 0x400 ;  /* 0x0000040000047882 */ /* 0x000fe20000000000 */
[----:B------:R-:W-:Y:S01]  /*27c0*/  UMOV UR6, URZ ;  /* 0x000000ff00067c82 */ /* 0x000fe20008000000 */
[----:B------:R-:W-:-:S12]  /*27d0*/  ULEA UR37, UR37, UR4, 0x18 ;  /* 0x0000000425257291 */ /* 0x000fd8000f8ec0ff */
.L_x_50:
[----:B------:R-:W-:Y:S02]  /*27e0*/  LEA R0, R3, UR37, 0x3 ;  /* 0x0000002503007c11 */ /* 0x000fe4000f8e18ff */
[----:B------:R-:W-:-:S03]  /*27f0*/  SHF.L.U32 R5, R8, 0x1f, RZ ;  /* 0x0000001f08057819 */ /* 0x000fc600000006ff */
[----:B------:R-:W-:Y:S01]  /*2800*/  VIADD R4, R0, 0xd0 ;  /* 0x000000d000047836 */ /* 0x000fe20000000000 */
[----:B------:R-:W1:Y:S02]  /*2810*/  SYNCS.PHASECHK.TRANS64.TRYWAIT P0, [R0+URZ+0xc0], R5 ;  /* 0x0000c005000075a7 */ /* 0x000e6400080011ff */
[----:B-1----:R-:W-:Y:S05]  /*2820*/  @!P0 BRA `(.L_x_47) ;  /* 0x0000008c00608947 */ /* 0x002fea0003800000 */
.L_x_154:
[----:B------:R-:W-:Y:S01]  /*2830*/  ULEA UR5, UR6, UR37, 0x3 ;  /* 0x0000002506057291 */ /* 0x000fe2000f8e18ff */
[----:B------:R-:W-:Y:S01]  /*2840*/  PRMT R4, RZ, 0x654, R4 ;  /* 0x00000654ff047816 */ /* 0x000fe20000000004 */
[----:B-1----:R-:W-:Y:S01]  /*2850*/  @!P2 IMAD.MOV.U32 R5, RZ, RZ, 0x10 ;  /* 0x00000010ff05a424 */ /* 0x002fe200078e00ff */
[----:B------:R-:W-:Y:S01]  /*2860*/  SHF.L.U32 R7, R12, 0x1f, RZ ;  /* 0x0000001f0c077819 */ /* 0x000fe200000006ff */
[----:B------:R-:W-:Y:S01]  /*2870*/  UIADD3 UR4, UPT, UPT, UR5, 0x80, URZ ;  /* 0x0000008005047890 */ /* 0x000fe2000fffe0ff */
[----:B------:R1:W-:Y:S05]  /*2880*/  SYNCS.ARRIVE.TRANS64.RED.A1T0 RZ, [R4+URZ], RZ ;  /* 0x000000ff04ff79a7 */ /* 0x0003ea00081004ff */
[----:B------:R-:W-:Y:S01]  /*2890*/  IMAD.U32 R13, RZ, RZ, UR4 ;  /* 0x00000004ff0d7e24 */ /* 0x000fe2000f8e00ff */
[----:B------:R-:W2:Y:S04]  /*28a0*/  SYNCS.PHASECHK.TRANS64.TRYWAIT P0, [UR5+0x90], R7 ;  /* 0x00009007ff0075a7 */ /* 0x000ea80008001105 */
[----:B------:R-:W-:Y:S01]  /*28b0*/  PRMT R13, R10, 0x654, R13 ;  /* 0x000006540a0d7816 */ /* 0x000fe2000000000d */
[----:B-12---:R-:W-:Y:S06]  /*28c0*/  @!P0 BRA `(.L_x_48) ;  /* 0x0000008c004c8947 */ /* 0x006fec0003800000 */
.L_x_156:
[----:B------:R-:W-:Y:S01]  /*28d0*/  ULEA UR4, UR6, UR37, 0x4 ;  /* 0x0000002506047291 */ /* 0x000fe2000f8e20ff */
[----:B------:R-:W-:Y:S01]  /*28e0*/  SEL R2, R13, R2, !P2 ;  /* 0x000000020d027207 */ /* 0x000fe20005000000 */
[----:B------:R-:W-:Y:S01]  /*28f0*/  UIADD3 UR5, UPT, UPT, UR5, 0x80, URZ ;  /* 0x0000008005057890 */ /* 0x000fe2000fffe0ff */
[----:B-1----:R-:W-:Y:S01]  /*2900*/  LEA R0, R11, UR37, 0x3 ;  /* 0x000000250b007c11 */ /* 0x002fe2000f8e18ff */
[----:B------:R-:W-:Y:S01]  /*2910*/  UIADD3 UR4, UPT, UPT, UR4, 0xf0, URZ ;  /* 0x000000f004047890 */ /* 0x000fe2000fffe0ff */
[----:B------:R1:W-:Y:S01]  /*2920*/  @!P2 SYNCS.ARRIVE.TRANS64.RED RZ, [R2+URZ], R5 ;  /* 0x0000000502ffa9a7 */ /* 0x0003e200080004ff */
[----:B------:R-:W-:Y:S01]  /*2930*/  UIADD3 UR6, UPT, UPT, UR6, 0x1, URZ ;  /* 0x0000000106067890 */ /* 0x000fe2000fffe0ff */
[----:B------:R-:W-:-:S03]  /*2940*/  VIADD R3, R3, 0x1 ;  /* 0x0000000103037836 */ /* 0x000fc60000000000 */
[----:B------:R-:W-:Y:S02]  /*2950*/  UISETP.NE.AND UP0, UPT, UR6, 0x2, UPT ;  /* 0x000000020600788c */ /* 0x000fe4000bf05270 */
[----:B------:R-:W-:Y:S01]  /*2960*/  ISETP.NE.AND P0, PT, R3, 0x2, PT ;  /* 0x000000020300780c */ /* 0x000fe20003f05270 */
[----:B------:R-:W-:Y:S06]  /*2970*/  UGETNEXTWORKID.BROADCAST [UR4], [UR5] ;  /* 0x00000000040073ca */ /* 0x000fec0008000100 */
[----:B------:R-:W-:Y:S02]  /*2980*/  USEL UR4, URZ, 0x1, UP0 ;  /* 0x00000001ff047887 */ /* 0x000fe40008000000 */
[----:B------:R-:W-:-:S04]  /*2990*/  USEL UR6, UR6, URZ, UP0 ;  /* 0x000000ff06067287 */ /* 0x000fc80008000000 */
[----:B------:R-:W-:Y:S02]  /*29a0*/  LOP3.LUT R12, R12, UR4, RZ, 0x3c, !PT ;  /* 0x000000040c0c7c12 */ /* 0x000fe4000f8e3cff */
[----:B-1----:R-:W-:-:S04]  /*29b0*/  SHF.L.U32 R5, R9, 0x1f, RZ ;  /* 0x0000001f09057819 */ /* 0x002fc800000006ff */
[----:B------:R-:W1:Y:S02]  /*29c0*/  SYNCS.PHASECHK.TRANS64.TRYWAIT P1, [R0+URZ+0x80], R5 ;  /* 0x00008005000075a7 */ /* 0x000e6400080211ff */
[----:B-1----:R-:W-:Y:S05]  /*29d0*/  @!P1 BRA `(.L_x_49) ;  /* 0x0000008c00209947 */ /* 0x002fea0003800000 */
.L_x_157:
[----:B------:R-:W-:Y:S01]  /*29e0*/  LEA R4, R11, UR37, 0x4 ;  /* 0x000000250b047c11 */ /* 0x000fe2000f8e20ff */
[----:B-1----:R-:W-:Y:S01]  /*29f0*/  VIADD R0, R0, 0x90 ;  /* 0x0000009000007836 */ /* 0x002fe20000000000 */
[----:B------:R-:W-:Y:S01]  /*2a00*/  SEL R3, R3, RZ, P0 ;  /* 0x000000ff03037207 */ /* 0x000fe20000000000 */
[----:B------:R-:W-:-:S03]  /*2a10*/  VIADD R11, R11, 0x1 ;  /* 0x000000010b0b7836 */ /* 0x000fc60000000000 */
[----:B------:R-:W1:Y:S01]  /*2a20*/  LDS.128 R4, [R4+0xf0] ;  /* 0x0000f00004047984 */ /* 0x000e620000000c00 */
[----:B------:R-:W-:Y:S02]  /*2a30*/  PRMT R0, RZ, 0x654, R0 ;  /* 0x00000654ff007816 */ /* 0x000fe40000000000 */
[C---:B------:R-:W-:Y:S01]  /*2a40*/  ISETP.NE.AND P1, PT, R11.reuse, 0x2, PT ;  /* 0x000000020b00780c */ /* 0x040fe20003f25270 */
[----:B------:R-:W-:Y:S01]  /*2a50*/  @!PT LDS RZ, [RZ] ;  /* 0x00000000fffff984 */ /* 0x000fe20000000800 */
[----:B------:R-:W-:Y:S01]  /*2a60*/  @!PT LDS RZ, [RZ] ;  /* 0x00000000fffff984 */ /* 0x000fe20000000800 */
[----:B------:R-:W-:Y:S01]  /*2a70*/  @!PT LDS RZ, [RZ] ;  /* 0x00000000fffff984 */ /* 0x000fe20000000800 */
[----:B------:R-:W-:Y:S01]  /*2a80*/  @!PT LDS RZ, [RZ] ;  /* 0x00000000fffff984 */ /* 0x000fe20000000800 */
[----:B------:R2:W-:Y:S06]  /*2a90*/  MEMBAR.ALL.CTA ;  /* 0x0000000000007992 */ /* 0x0005ec0000008000 */
[----:B--2---:R-:W2:Y:S01]  /*2aa0*/  FENCE.VIEW.ASYNC.S ;  /* 0x00000000000073c6 */ /* 0x004ea20000000000 */
[----:B------:R-:W-:Y:S01]  /*2ab0*/  SEL R11, R11, RZ, P1 ;  /* 0x000000ff0b0b7207 */ /* 0x000fe20000800000 */
[----:B--2---:R2:W-:Y:S01]  /*2ac0*/  SYNCS.ARRIVE.TRANS64.RED.A1T0 RZ, [R0+URZ], RZ ;  /* 0x000000ff00ff79a7 */ /* 0x0045e200081004ff */
[----:B-1----:R-:W-:-:S02]  /*2ad0*/  LOP3.LUT P3, RZ, R6, 0x1, RZ, 0xc0, !PT ;  /* 0x0000000106ff7812 */ /* 0x002fc4000786c0ff */
[----:B------:R-:W-:-:S04]  /*2ae0*/  SEL R5, RZ, 0x1, P0 ;  /* 0x00000001ff057807 */ /* 0x000fc80000000000 */
[----:B------:R-:W-:Y:S02]  /*2af0*/  LOP3.LUT R8, R8, R5, RZ, 0x3c, !PT ;  /* 0x0000000508087212 */ /* 0x000fe400078e3cff */
[----:B--2---:R-:W-:-:S04]  /*2b00*/  SEL R0, RZ, 0x1, P1 ;  /* 0x00000001ff007807 */ /* 0x004fc80000800000 */
[----:B------:R-:W-:Y:S01]  /*2b10*/  LOP3.LUT R9, R9, R0, RZ, 0x3c, !PT ;  /* 0x0000000009097212 */ /* 0x000fe200078e3cff */
[----:B------:R-:W-:Y:S06]  /*2b20*/  @P3 BRA `(.L_x_50) ;  /* 0xfffffffc002c3947 */ /* 0x000fec000383ffff */
[----:B------:R-:W-:Y:S01]  /*2b30*/  ULEA UR5, UR6, UR37, 0x3 ;  /* 0x0000002506057291 */ /* 0x000fe2000f8e18ff */
[----:B------:R-:W-:-:S08]  /*2b40*/  SHF.L.U32 R3, R12, 0x1f, RZ ;  /* 0x0000001f0c037819 */ /* 0x000fd000000006ff */
[----:B------:R-:W1:Y:S02]  /*2b50*/  SYNCS.PHASECHK.TRANS64 P0, [UR5+0x90], R3 ;  /* 0x00009003ff0075a7 */ /* 0x000e640008001005 */
[----:B-1----:R-:W-:Y:S05]  /*2b60*/  @P0 BRA `(.L_x_51) ;  /* 0x0000000000080947 */ /* 0x002fea0003800000 */
[----:B------:R-:W1:Y:S02]  /*2b70*/  SYNCS.PHASECHK.TRANS64.TRYWAIT P0, [UR5+0x90], R3 ;  /* 0x00009003ff0075a7 */ /* 0x000e640008001105 */
[----:B-1----:R-:W-:Y:S05]  /*2b80*/  @!P0 BRA `(.L_x_52) ;  /* 0x0000008800c88947 */ /* 0x002fea0003800000 */
.L_x_51:
[----:B------:R-:W-:-:S04]  /*2b90*/  UIADD3 UR4, UPT, UPT, UR6, 0x1, URZ ;  /* 0x0000000106047890 */ /* 0x000fc8000fffe0ff */
[----:B------:R-:W-:-:S04]  /*2ba0*/  UISETP.NE.AND UP0, UPT, UR4, 0x2, UPT ;  /* 0x000000020400788c */ /* 0x000fc8000bf05270 */
[----:B------:R-:W-:Y:S02]  /*2bb0*/  USEL UR7, URZ, 0x1, UP0 ;  /* 0x00000001ff077887 */ /* 0x000fe40008000000 */
[----:B------:R-:W-:-:S04]  /*2bc0*/  USEL UR4, UR4, URZ, UP0 ;  /* 0x000000ff04047287 */ /* 0x000fc80008000000 */
[----:B------:R-:W-:Y:S01]  /*2bd0*/  ULEA UR4, UR4, UR37, 0x3 ;  /* 0x0000002504047291 */ /* 0x000fe2000f8e18ff */
[----:B-1----:R-:W-:-:S04]  /*2be0*/  LOP3.LUT R3, R12, UR7, RZ, 0x3c, !PT ;  /* 0x000000070c037c12 */ /* 0x002fc8000f8e3cff */
[----:B------:R-:W-:-:S04]  /*2bf0*/  SHF.L.U32 R0, R3, 0x1f, RZ ;  /* 0x0000001f03007819 */ /* 0x000fc800000006ff */
[----:B------:R-:W1:Y:S02]  /*2c00*/  SYNCS.PHASECHK.TRANS64 P0, [UR4+0x90], R0 ;  /* 0x00009000ff0075a7 */ /* 0x000e640008001004 */
[----:B-1----:R-:W-:Y:S05]  /*2c10*/  @P0 EXIT ;  /* 0x000000000000094d */ /* 0x002fea0003800000 */
[----:B------:R-:W-:Y:S02]  /*2c20*/  SHF.L.U32 R3, R3, 0x1f, RZ ;  /* 0x0000001f03037819 */ /* 0x000fe400000006ff */
[----:B------:R-:W-:-:S07]  /*2c30*/  MOV R0, UR4 ;  /* 0x0000000400007c02 */ /* 0x000fce0008000f00 */
.L_x_53:
[----:B-1----:R1:W2:Y:S02]  /*2c40*/  SYNCS.PHASECHK.TRANS64.TRYWAIT P0, [R0+URZ+0x90], R3 ;  /* 0x00009003000075a7 */ /* 0x0022a400080011ff */
[----:B--2---:R-:W-:Y:S05]  /*2c50*/  @!P0 NANOSLEEP.SYNCS 0x989680 ;  /* 0x009896800000895d */ /* 0x004fea0003900000 */
[----:B------:R-:W2:Y:S02]  /*2c60*/  @!P0 SYNCS.PHASECHK.TRANS64 P0, [R0+URZ+0x90], R3 ;  /* 0x00009003000085a7 */ /* 0x000ea400080010ff */
[----:B--2---:R-:W-:Y:S05]  /*2c70*/  @P0 EXIT ;  /* 0x000000000000094d */ /* 0x004fea0003800000 */
[----:B------:R-:W-:Y:S05]  /*2c80*/  BRA `(.L_x_53) ;  /* 0xfffffffc00ec7947 */ /* 0x000fea000383ffff */
.L_x_46:
[----:B------:R-:W-:Y:S05]  /*2c90*/  BRA.U UP4, `(.L_x_54) ;  /* 0x0000001104907547 */ /* 0x000fea000b800000 */
[----:B------:R-:W-:Y:S01]  /*2ca0*/  UMOV UR6, 0x40 ;  /* 0x0000004000067882 */ /* 0x000fe20000000000 */
[----:B------:R-:W-:Y:S01]  /*2cb0*/  NOP ;  /* 0x0000000000007918 */ /* 0x000fe20000000000 */
[----:B------:R-:W-:Y:S01]  /*2cc0*/  ULEA UR6, UR37, UR6, 0x18 ;  /* 0x0000000625067291 */ /* 0x000fe2000f8ec0ff */
[----:B------:R-:W-:Y:S02]  /*2cd0*/  UMOV UR7, 0x400 ;  /* 0x0000040000077882 */ /* 0x000fe40000000000 */
[----:B------:R-:W-:-:S06]  /*2ce0*/  ULEA UR37, UR37, UR7, 0x18 ;  /* 0x0000000725257291 */ /* 0x000fcc000f8ec0ff */
[----:B------:R-:W1:Y:S02]  /*2cf0*/  LDS.U8 R2, [UR6+0x1c] ;  /* 0x00001c06ff027984 */ /* 0x000e640008000000 */
[----:B-1----:R-:W-:-:S13]  /*2d00*/  ISETP.NE.AND P0, PT, R2, RZ, PT ;  /* 0x000000ff0200720c */ /* 0x002fda0003f05270 */
[----:B------:R-:W-:Y:S05]  /*2d10*/  @P0 BRA `(.L_x_55) ;  /* 0x0000000400080947 */ /* 0x000fea0003800000 */
[----:B------:R-:W-:Y:S02]  /*2d20*/  UISETP.NE.U32.AND UP0, UPT, UR5, 0x1, UPT ;  /* 0x000000010500788c */ /* 0x000fe4000bf05070 */
[----:B------:R-:W-:-:S07]  /*2d30*/  UIADD3 UR8, UPT, UPT, UR6, 0x8, URZ ;  /* 0x0000000806087890 */ /* 0x000fce000fffe0ff */
[----:B------:R-:W-:Y:S05]  /*2d40*/  BRA.U !UP0, `(.L_x_56) ;  /* 0x00000001089c7547 */ /* 0x000fea000b800000 */
[----:B------:R-:W-:Y:S01]  /*2d50*/  ELECT P0, URZ, PT ;  /* 0x0000000000ff782f */ /* 0x000fe20003800000 */
[----:B------:R-:W-:-:S12]  /*2d60*/  BSSY B0, `(.L_x_56) ;  /* 0x0000025000007945 */ /* 0x000fd80003800000 */
[----:B------:R-:W-:Y:S05]  /*2d70*/  @!P0 BRA `(.L_x_57) ;  /* 0x00000000008c8947 */ /* 0x000fea0003800000 */
[----:B------:R-:W-:-:S05]  /*2d80*/  UMOV UR7, 0x10 ;  /* 0x0000001000077882 */ /* 0x000fca0000000000 */
[----:B------:R-:W-:Y:S04]  /*2d90*/  DEPBAR.LE SB1, 0x36 ;  /* 0x00009d800000791a */ /* 0x000fe80000000000 */
[----:B------:R-:W1:Y:S02]  /*2da0*/  UTCATOMSWS.2CTA.FIND_AND_SET.ALIGN UP1, UR7, UR7 ;  /* 0x00000007000775e3 */ /* 0x000e640008220800 */
[----:B-1----:R-:W-:Y:S01]  /*2db0*/  MOV R11, UR7 ;  /* 0x00000007000b7c02 */ /* 0x002fe20008000f00 */
[----:B------:R-:W-:Y:S06]  /*2dc0*/  BRA.U UP1, `(.L_x_58) ;  /* 0x0000000101187547 */ /* 0x000fec000b800000 */
.L_x_59:
[----:B------:R-:W-:Y:S05]  /*2dd0*/  NANOSLEEP 0x64 ;  /* 0x000000640000795d */ /* 0x000fea0003800000 */
[----:B------:R-:W-:-:S05]  /*2de0*/  UMOV UR7, 0x10 ;  /* 0x0000001000077882 */ /* 0x000fca0000000000 */
[----:B------:R-:W-:Y:S04]  /*2df0*/  DEPBAR.LE SB1, 0x36 ;  /* 0x00009d800000791a */ /* 0x000fe80000000000 */
[----:B------:R-:W1:Y:S02]  /*2e00*/  UTCATOMSWS.2CTA.FIND_AND_SET.ALIGN UP1, UR7, UR7 ;  /* 0x00000007000775e3 */ /* 0x000e640008220800 */
[----:B-1----:R-:W-:Y:S01]  /*2e10*/  MOV R11, UR7 ;  /* 0x00000007000b7c02 */ /* 0x002fe20008000f00 */
[----:B------:R-:W-:Y:S05]  /*2e20*/  BRA.U !UP1, `(.L_x_59) ;  /* 0xfffffffd09e87547 */ /* 0x000fea000b83ffff */
.L_x_58:
[----:B------:R-:W1:Y:S01]  /*2e30*/  LDS R5, [UR6+0x10] ;  /* 0x00001006ff057984 */ /* 0x000e620008000800 */
[----:B------:R-:W-:Y:S01]  /*2e40*/  IMAD.U32 R3, RZ, RZ, UR37 ;  /* 0x00000025ff037e24 */ /* 0x000fe2000f8e00ff */
[----:B------:R-:W-:-:S03]  /*2e50*/  MOV R2, UR4 ;  /* 0x0000000400027c02 */ /* 0x000fc60008000f00 */
[----:B------:R-:W-:Y:S01]  /*2e60*/  VIADD R3, R3, 0x110 ;  /* 0x0000011003037836 */ /* 0x000fe20000000000 */
[----:B-1----:R-:W-:-:S04]  /*2e70*/  SHF.L.U32 R5, R5, 0x1f, RZ ;  /* 0x0000001f05057819 */ /* 0x002fc800000006ff */
[----:B------:R-:W1:Y:S02]  /*2e80*/  SYNCS.PHASECHK.TRANS64.TRYWAIT P0, [UR6+0x8], R5 ;  /* 0x00000805ff0075a7 */ /* 0x000e640008001106 */
[----:B-1----:R-:W-:Y:S05]  /*2e90*/  @P0 BRA `(.L_x_60) ;  /* 0x0000000000080947 */ /* 0x002fea0003800000 */
[----:B------:R-:W1:Y:S02]  /*2ea0*/  SYNCS.PHASECHK.TRANS64.TRYWAIT P0, [UR6+0x8], R5 ;  /* 0x00000805ff0075a7 */ /* 0x000e640008001106 */
[----:B-1----:R-:W-:Y:S05]  /*2eb0*/  @!P0 BRA `(.L_x_61) ;  /* 0x0000008800148947 */ /* 0x002fea0003800000 */
.L_x_60:
[----:B-1----:R-:W-:Y:S01]  /*2ec0*/  HFMA2 R4, -RZ, RZ, 0, 5.9604644775390625e-08 ;  /* 0x00000001ff047431 */ /* 0x002fe200000001ff */
[----:B------:R-:W-:Y:S01]  /*2ed0*/  UPRMT UR7, UR4, 0x654, UR8 ;  /* 0x0000065404077896 */ /* 0x000fe20008000008 */
[----:B------:R-:W-:Y:S01]  /*2ee0*/  IMAD.MOV.U32 R6, RZ, RZ, 0xffff ;  /* 0x0000ffffff067424 */ /* 0x000fe200078e00ff */
[----:B------:R-:W-:Y:S01]  /*2ef0*/  PRMT R2, R2, 0x654, R3 ;  /* 0x0000065402027816 */ /* 0x000fe20000000003 */
[----:B------:R-:W-:Y:S02]  /*2f00*/  IMAD.MOV.U32 R5, RZ, RZ, 0x4 ;  /* 0x00000004ff057424 */ /* 0x000fe400078e00ff */
[----:B------:R-:W-:Y:S01]  /*2f10*/  IMAD.SHL.U32 R9, R11, 0x20, RZ ;  /* 0x000000200b097824 */ /* 0x000fe200078e00ff */
[----:B------:R-:W-:Y:S02]  /*2f20*/  MOV R3, UR7 ;  /* 0x0000000700037c02 */ /* 0x000fe40008000f00 */
[-C--:B------:R-:W-:Y:S01]  /*2f30*/  SHF.L.U32 R7, R6, R11.reuse, RZ ;  /* 0x0000000b06077219 */ /* 0x080fe200000006ff */
[----:B------:R1:W-:Y:S01]  /*2f40*/  SYNCS.ARRIVE.TRANS64.RED RZ, [UR7], R5 ;  /* 0x00000005ffff79a7 */ /* 0x0003e20008000407 */
[----:B------:R-:W-:Y:S01]  /*2f50*/  SHF.L.U32 R6, R4, R11, RZ ;  /* 0x0000000b04067219 */ /* 0x000fe200000006ff */
[----:B------:R1:W-:Y:S04]  /*2f60*/  STS [UR37+0x110], R9 ;  /* 0x00011009ff007988 */ /* 0x0003e80008000825 */
[----:B------:R1:W-:Y:S04]  /*2f70*/  STAS [R2.64], R11 ;  /* 0x0000000b02007dbd */ /* 0x0003e8000c0008ff */
[----:B------:R1:W-:Y:S04]  /*2f80*/  ATOMS.OR RZ, [UR6+0x14], R7 ;  /* 0x00001407ffff798c */ /* 0x0003e8000b000006 */
[----:B------:R1:W-:Y:S04]  /*2f90*/  ATOMS.OR RZ, [UR6+0x18], R6 ;  /* 0x00001806ffff798c */ /* 0x0003e8000b000006 */
[----:B------:R1:W-:Y:S02]  /*2fa0*/  ATOMS.XOR RZ, [UR6+0x10], R4 ;  /* 0x00001004ffff798c */ /* 0x0003e4000b800006 */
.L_x_57:
[----:B------:R-:W-:Y:S05]  /*2fb0*/  BSYNC B0 ;  /* 0x0000000000007941 */ /* 0x000fea0003800000 */
.L_x_56:
[----:B------:R-:W-:Y:S05]  /*2fc0*/  BRA.U UP0, `(.L_x_62) ;  /* 0x00000001006c7547 */ /* 0x000fea000b800000 */
[----:B------:R-:W-:-:S03]  /*2fd0*/  UMOV UR7, 0xffffffff ;  /* 0xffffffff00077882 */ /* 0x000fc60000000000 */
[----:B------:R-:W-:Y:S05]  /*2fe0*/  BRA.DIV UR7, `(.L_x_63) ;  /* 0x0000008607e07947 */ /* 0x000fea000b800000 */
[----:B------:R-:W-:-:S13]  /*2ff0*/  ELECT P6, URZ, PT ;  /* 0x0000000000ff782f */ /* 0x000fda00038c0000 */
.L_x_161:
[----:B------:R-:W-:Y:S05]  /*3000*/  @!P6 BRA `(.L_x_62) ;  /* 0x00000000005ce947 */ /* 0x000fea0003800000 */
[----:B-1----:R-:W1:Y:S02]  /*3010*/  LDS R3, [UR6+0x10] ;  /* 0x00001006ff037984 */ /* 0x002e640008000800 */
[----:B-1----:R-:W-:-:S04]  /*3020*/  SHF.L.U32 R3, R3, 0x1f, RZ ;  /* 0x0000001f03037819 */ /* 0x002fc800000006ff */
[----:B------:R-:W1:Y:S02]  /*3030*/  SYNCS.PHASECHK.TRANS64.TRYWAIT P0, [UR6+0x8], R3 ;  /* 0x00000803ff0075a7 */ /* 0x000e640008001106 */
[----:B-1----:R-:W-:Y:S05]  /*3040*/  @P0 BRA `(.L_x_64) ;  /* 0x0000000000080947 */ /* 0x002fea0003800000 */
[----:B------:R-:W1:Y:S02]  /*3050*/  SYNCS.PHASECHK.TRANS64.TRYWAIT P0, [UR6+0x8], R3 ;  /* 0x00000803ff0075a7 */ /* 0x000e640008001106 */
[----:B-1----:R-:W-:Y:S05]  /*3060*/  @!P0 BRA `(.L_x_65) ;  /* 0x0000008400e08947 */ /* 0x002fea0003800000 */
.L_x_64:
[----:B------:R-:W2:Y:S01]  /*3070*/  LDS R5, [UR37+0x110] ;  /* 0x00011025ff057984 */ /* 0x000ea20008000800 */
[----:B-1----:R-:W-:Y:S02]  /*3080*/  HFMA2 R2, -RZ, RZ, 0, 5.9604644775390625e-08 ;  /* 0x00000001ff027431 */ /* 0x002fe400000001ff */
[----:B------:R-:W-:Y:S01]  /*3090*/  IMAD.MOV.U32 R3, RZ, RZ, 0xffff ;  /* 0x0000ffffff037424 */ /* 0x000fe200078e00ff */
[----:B------:R-:W-:Y:S01]  /*30a0*/  UPRMT UR7, UR4, 0x654, UR8 ;  /* 0x0000065404077896 */ /* 0x000fe20008000008 */
[----:B--2---:R-:W-:-:S03]  /*30b0*/  IMAD.SHL.U32 R4, R5, 0x20, RZ ;  /* 0x0000002005047824 */ /* 0x004fc600078e00ff */
[-C--:B------:R-:W-:Y:S02]  /*30c0*/  SHF.L.U32 R3, R3, R5.reuse, RZ ;  /* 0x0000000503037219 */ /* 0x080fe400000006ff */
[----:B------:R-:W-:Y:S01]  /*30d0*/  SHF.L.U32 R5, R2, R5, RZ ;  /* 0x0000000502057219 */ /* 0x000fe200000006ff */
[----:B------:R2:W-:Y:S04]  /*30e0*/  STS [UR37+0x110], R4 ;  /* 0x00011004ff007988 */ /* 0x0005e80008000825 */
[----:B------:R2:W-:Y:S04]  /*30f0*/  ATOMS.OR RZ, [UR6+0x14], R3 ;  /* 0x00001403ffff798c */ /* 0x0005e8000b000006 */
[----:B------:R2:W-:Y:S01]  /*3100*/  ATOMS.OR RZ, [UR6+0x18], R5 ;  /* 0x00001805ffff798c */ /* 0x0005e2000b000006 */
[----:B------:R-:W-:Y:S03]  /*3110*/  SYNCS.ARRIVE.TRANS64.RED.A1T0 RZ, [UR7], RZ ;  /* 0x000000ffffff79a7 */ /* 0x000fe60008100407 */
[----:B------:R2:W-:Y:S01]  /*3120*/  ATOMS.XOR RZ, [UR6+0x10], R2 ;  /* 0x00001002ffff798c */ /* 0x0005e2000b800006 */
[----:B------:R-:W-:Y:S05]  /*3130*/  BRA `(.L_x_62) ;  /* 0x0000000000107947 */ /* 0x000fea0003800000 */
.L_x_55:
[----:B------:R-:W-:-:S05]  /*3140*/  MOV R2, 0xffffffff ;  /* 0xffffffff00027802 */ /* 0x000fca0000000f00 */
[----:B------:R1:W-:Y:S02]  /*3150*/  STS [UR37+0x110], R2 ;  /* 0x00011002ff007988 */ /* 0x0003e40008000825 */
[----:B-1----:R-:W-:Y:S02]  /*3160*/  MOV R2, 0x3180 ;  /* 0x0000318000027802 */ /* 0x002fe40000000f00 */
[----:B-----5:R-:W-:Y:S05]  /*3170*/  CALL.REL.NOINC `($__internal_1_$__cuda_sm10x_tcgen05_guardrail_trap_phase_invalid_during_alloc) ;  /* 0x0000008c00847944 */ /* 0x020fea0003c00000 */
.L_x_62:
[----:B------:R-:W-:Y:S05]  /*3180*/  WARPSYNC.ALL ;  /* 0x0000000000007948 */ /* 0x000fea0003800000 */
[----:B------:R-:W3:Y:S01]  /*3190*/  S2UR UR7, SR_CgaCtaId ;  /* 0x00000000000779c3 */ /* 0x000ee20000008800 */
[----:B------:R-:W-:Y:S01]  /*31a0*/  UMOV UR6, 0x400 ;  /* 0x0000040000067882 */ /* 0x000fe20000000000 */
[----:B------:R-:W-:-:S06]  /*31b0*/  NOP ;  /* 0x0000000000007918 */ /* 0x000fcc0000000000 */
[----:B------:R-:W-:Y:S06]  /*31c0*/  BAR.ARV 0x6, 0xa0 ;  /* 0x0182800000007b1d */ /* 0x000fec0000002000 */
[----:B------:R-:W4:Y:S01]  /*31d0*/  LDCU UR8, c[0x0][0x38c] ;  /* 0x00007180ff0877ac */ /* 0x000f220008000800 */
[----:B------:R-:W-:Y:S01]  /*31e0*/  LOP3.LUT R0, R0, 0xffff, RZ, 0xc0, !PT ;  /* 0x0000ffff00007812 */ /* 0x000fe200078ec0ff */
[----:B-1----:R-:W-:Y:S01]  /*31f0*/  IMAD.MOV.U32 R9, RZ, RZ, 0x1 ;  /* 0x00000001ff097424 */ /* 0x002fe200078e00ff */
[----:B------:R-:W-:Y:S01]  /*3200*/  LOP3.LUT R8, R8, 0xffff, RZ, 0xc0, !PT ;  /* 0x0000ffff08087812 */ /* 0x000fe200078ec0ff */
[----:B------:R-:W-:Y:S01]  /*3210*/  UMOV UR19, URZ ;  /* 0x000000ff00137c82 */ /* 0x000fe20008000000 */
[----:B------:R-:W-:Y:S01]  /*3220*/  R2UR UR11, R0 ;  /* 0x00000000000b72ca */ /* 0x000fe200000e0000 */
[----:B------:R-:W-:Y:S01]  /*3230*/  UMOV UR18, URZ ;  /* 0x000000ff00127c82 */ /* 0x000fe20008000000 */
[----:B------:R-:W-:Y:S01]  /*3240*/  R2UR UR12, R8 ;  /* 0x00000000080c72ca */ /* 0x000fe200000e0000 */
[----:B------:R-:W-:Y:S01]  /*3250*/  IMAD.MOV.U32 R8, RZ, RZ, RZ ;  /* 0x000000ffff087224 */ /* 0x000fe200078e00ff */
[----:B------:R-:W-:Y:S01]  /*3260*/  UMOV UR17, URZ ;  /* 0x000000ff00117c82 */ /* 0x000fe20008000000 */
[----:B---3--:R-:W-:-:S02]  /*3270*/  ULEA UR7, UR7, UR6, 0x18 ;  /* 0x0000000607077291 */ /* 0x008fc4000f8ec0ff */
[----:B------:R-:W-:Y:S02]  /*3280*/  UISETP.NE.AND UP2, UPT, UR5, URZ, UPT ;  /* 0x000000ff0500728c */ /* 0x000fe4000bf45270 */
[----:B------:R-:W-:Y:S02]  /*3290*/  UIADD3 UR13, UPT, UPT, UR7, 0x10800, URZ ;  /* 0x00010800070d7890 */ /* 0x000fe4000fffe0ff */
[----:B------:R-:W-:Y:S02]  /*32a0*/  UIADD3 UR14, UPT, UPT, UR7, 0x1c800, URZ ;  /* 0x0001c800070e7890 */ /* 0x000fe4000fffe0ff */
[----:B----4-:R-:W-:Y:S01]  /*32b0*/  UIADD3 UR8, UPT, UPT, UR8, 0x3f, URZ ;  /* 0x0000003f08087890 */ /* 0x010fe2000fffe0ff */
[----:B--2---:R-:W1:Y:S01]  /*32c0*/  LDS R2, [UR7+0x110] ;  /* 0x00011007ff027984 */ /* 0x004e620008000800 */
[----:B------:R-:W-:Y:S02]  /*32d0*/  USHF.R.U32.HI UR13, URZ, 0x4, UR13 ;  /* 0x00000004ff0d7899 */ /* 0x000fe4000801160d */
[----:B------:R-:W-:-:S02]  /*32e0*/  USHF.R.S32.HI UR6, URZ, 0x1f, UR8 ;  /* 0x0000001fff067899 */ /* 0x000fc40008011408 */
[----:B------:R-:W-:Y:S02]  /*32f0*/  USHF.R.U32.HI UR14, URZ, 0x4, UR14 ;  /* 0x00000004ff0e7899 */ /* 0x000fe4000801160e */
[----:B------:R-:W-:Y:S02]  /*3300*/  ULEA.HI UR6, UR6, UR8, URZ, 0x6 ;  /* 0x0000000806067291 */ /* 0x000fe4000f8f30ff */
[----:B------:R-:W-:Y:S02]  /*3310*/  ULOP3.LUT UR13, UR13, 0x3fff, URZ, 0xc0, !UPT ;  /* 0x00003fff0d0d7892 */ /* 0x000fe4000f8ec0ff */
[----:B------:R-:W-:Y:S02]  /*3320*/  USHF.R.S32.HI UR6, URZ, 0x6, UR6 ;  /* 0x00000006ff067899 */ /* 0x000fe40008011406 */
[----:B------:R-:W-:Y:S02]  /*3330*/  ULOP3.LUT UR14, UR14, 0x3fff, URZ, 0xc0, !UPT ;  /* 0x00003fff0e0e7892 */ /* 0x000fe4000f8ec0ff */
[----:B------:R-:W-:Y:S01]  /*3340*/  UISETP.LT.AND UP0, UPT, UR6, 0x1, UPT ;  /* 0x000000010600788c */ /* 0x000fe2000bf01270 */
[----:B------:R-:W-:Y:S01]  /*3350*/  UMOV UR28, 0x0 ;  /* 0x00000000001c7882 */ /* 0x000fe20000000000 */
[----:B------:R-:W-:Y:S01]  /*3360*/  UMOV UR29, 0x10400010 ;  /* 0x10400010001d7882 */ /* 0x000fe20000000000 */
[----:B------:R-:W-:-:S02]  /*3370*/  ULOP3.LUT UR13, UR13, 0x10000, URZ, 0xfc, !UPT ;  /* 0x000100000d0d7892 */ /* 0x000fc4000f8efcff */
[----:B------:R-:W-:Y:S02]  /*3380*/  ULOP3.LUT UR14, UR14, 0x10000, URZ, 0xfc, !UPT ;  /* 0x000100000e0e7892 */ /* 0x000fe4000f8efcff */
[----:B------:R-:W-:Y:S01]  /*3390*/  USEL UR20, UR6, 0x1, !UP0 ;  /* 0x0000000106147887 */ /* 0x000fe2000c000000 */
[----:B------:R-:W-:Y:S01]  /*33a0*/  UMOV UR26, 0x0 ;  /* 0x00000000001a7882 */ /* 0x000fe20000000000 */
[----:B------:R-:W-:Y:S01]  /*33b0*/  UMOV UR27, 0x10400010 ;  /* 0x10400010001b7882 */ /* 0x000fe20000000000 */
[----:B------:R-:W-:Y:S01]  /*33c0*/  UMOV UR24, 0x0 ;  /* 0x0000000000187882 */ /* 0x000fe20000000000 */
[----:B------:R-:W-:Y:S01]  /*33d0*/  UMOV UR25, 0x10400010 ;  /* 0x1040001000197882 */ /* 0x000fe20000000000 */
[----:B------:R-:W-:Y:S01]  /*33e0*/  UMOV UR22, 0x0 ;  /* 0x0000000000167882 */ /* 0x000fe20000000000 */
[----:B------:R-:W-:Y:S01]  /*33f0*/  UMOV UR23, 0x10400010 ;  /* 0x1040001000177882 */ /* 0x000fe20000000000 */
[----:B-1----:R-:W-:Y:S02]  /*3400*/  R2UR UR21, R2 ;  /* 0x00000000021572ca */ /* 0x002fe400000e0000 */
[----:B------:R-:W-:-:S13]  /*3410*/  CS2R R2, SRZ ;  /* 0x0000000000027805 */ /* 0x000fda000001ff00 */
.L_x_73:
[C---:B------:R-:W-:Y:S02]  /*3420*/  LEA R0, R8.reuse, UR7, 0x3 ;  /* 0x0000000708007c11 */ /* 0x040fe4000f8e18ff */
[----:B------:R-:W-:Y:S02]  /*3430*/  SHF.L.U32 R5, R3, 0x1f, RZ ;  /* 0x0000001f03057819 */ /* 0x000fe400000006ff */
[----:B------:R-:W-:Y:S02]  /*3440*/  LEA R4, R8, UR7, 0x4 ;  /* 0x0000000708047c11 */ /* 0x000fe4000f8e20ff */
[----:B------:R-:W1:Y:S02]  /*3450*/  SYNCS.PHASECHK.TRANS64.TRYWAIT P0, [R0+URZ+0x80], R5 ;  /* 0x00008005000075a7 */ /* 0x000e6400080011ff */
[----:B-1-34-:R-:W-:Y:S05]  /*3460*/  @!P0 BRA `(.L_x_66) ;  /* 0x0000008000f88947 */ /* 0x01afea0003800000 */
.L_x_162:
[----:B-1----:R-:W1:Y:S01]  /*3470*/  LDS.128 R4, [R4+0xf0] ;  /* 0x0000f00004047984 */ /* 0x002e620000000c00 */
[----:B------:R-:W-:Y:S02]  /*3480*/  VIADD R0, R0, 0x90 ;  /* 0x0000009000007836 */ /* 0x000fe40000000000 */
[----:B------:R-:W-:Y:S01]  /*3490*/  VIADD R8, R8, 0x1 ;  /* 0x0000000108087836 */ /* 0x000fe20000000000 */
[----:B------:R-:W-:Y:S01]  /*34a0*/  @!PT LDS RZ, [RZ] ;  /* 0x00000000fffff984 */ /* 0x000fe20000000800 */
[----:B------:R-:W-:Y:S01]  /*34b0*/  @!PT LDS RZ, [RZ] ;  /* 0x00000000fffff984 */ /* 0x000fe20000000800 */
[----:B------:R-:W-:Y:S01]  /*34c0*/  @!PT LDS RZ, [RZ] ;  /* 0x00000000fffff984 */ /* 0x000fe20000000800 */
[----:B------:R-:W-:Y:S01]  /*34d0*/  @!PT LDS RZ, [RZ] ;  /* 0x00000000fffff984 */ /* 0x000fe20000000800 */
[----:B------:R2:W-:Y:S06]  /*34e0*/  MEMBAR.ALL.CTA ;  /* 0x0000000000007992 */ /* 0x0005ec0000008000 */
[----:B--2---:R-:W2:Y:S01]  /*34f0*/  FENCE.VIEW.ASYNC.S ;  /* 0x00000000000073c6 */ /* 0x004ea20000000000 */
[----:B------:R-:W-:-:S04]  /*3500*/  PRMT R0, RZ, 0x654, R0 ;  /* 0x00000654ff007816 */ /* 0x000fc80000000000 */
[----:B--2---:R2:W-:Y:S01]  /*3510*/  SYNCS.ARRIVE.TRANS64.RED.A1T0 RZ, [R0+URZ], RZ ;  /* 0x000000ff00ff79a7 */ /* 0x0045e200081004ff */
[----:B-1----:R-:W-:Y:S01]  /*3520*/  LOP3.LUT P1, RZ, R6, 0x1, RZ, 0xc0, !PT ;  /* 0x0000000106ff7812 */ /* 0x002fe2000782c0ff */
[----:B--2---:R-:W-:-:S12]  /*3530*/  BRA.U UP2, `(.L_x_67) ;  /* 0x0000000502087547 */ /* 0x004fd8000b800000 */
[----:B------:R-:W1:Y:S01]  /*3540*/  LDCU UR8, c[0x0][0x38c] ;  /* 0x00007180ff0877ac */ /* 0x000e620008000800 */
[----:B------:R-:W-:Y:S02]  /*3550*/  PLOP3.LUT P2, PT, PT, PT, PT, 0x80, 0x8 ;  /* 0x000000000008781c */ /* 0x000fe40003f4f070 */
[----:B------:R-:W-:Y:S01]  /*3560*/  SHF.L.U32 R5, R9, 0x1f, RZ ;  /* 0x0000001f09057819 */ /* 0x000fe200000006ff */
[----:B------:R-:W-:Y:S02]  /*3570*/  ULEA UR9, UR19, UR7, 0x3 ;  /* 0x0000000713097291 */ /* 0x000fe4000f8e18ff */
[----:B------:R-:W-:Y:S02]  /*3580*/  ULEA UR10, UR19, UR21, 0x8 ;  /* 0x00000015130a7291 */ /* 0x000fe4000f8e40ff */
[----:B-1----:R-:W-:-:S06]  /*3590*/  UISETP.GE.AND UP0, UPT, UR8, 0x1, UPT ;  /* 0x000000010800788c */ /* 0x002fcc000bf06270 */
[----:B------:R-:W-:-:S05]  /*35a0*/  PLOP3.LUT P0, PT, PT, PT, UP0, 0x80, 0x8 ;  /* 0x000000000008781c */ /* 0x000fca0003f0f008 */
[----:B------:R-:W-:-:S08]  /*35b0*/  @UP0 ULEA UR8, UR18, UR7, 0x3 ;  /* 0x0000000712080291 */ /* 0x000fd0000f8e18ff */
[----:B------:R-:W-:-:S04]  /*35c0*/  @P0 SHF.L.U32 R0, R2, 0x1f, RZ ;  /* 0x0000001f02000819 */ /* 0x000fc800000006ff */
[----:B------:R1:W2:Y:S01]  /*35d0*/  @P0 SYNCS.PHASECHK.TRANS64.TRYWAIT P2, [UR8], R0 ;  /* 0x00000000ff0005a7 */ /* 0x0002a20008041108 */
[----:B------:R-:W3:Y:S02]  /*35e0*/  SYNCS.PHASECHK.TRANS64.TRYWAIT P0, [UR9+0xb0], R5 ;  /* 0x0000b005ff0075a7 */ /* 0x000ee40008001109 */
[----:B-123--:R-:W-:Y:S05]  /*35f0*/  @!P0 BRA `(.L_x_68) ;  /* 0x0000008000a88947 */ /* 0x00efea0003800000 */
.L_x_164:
[----:B------:R-:W-:Y:S01]  /*3600*/  UMOV UR16, UR17 ;  /* 0x0000001100107c82 */ /* 0x000fe20008000000 */
[----:B------:R-:W-:Y:S05]  /*3610*/  BRA.U !UP0, `(.L_x_69) ;  /* 0x0000000108c07547 */ /* 0x000fea000b800000 */
[----:B------:R-:W-:Y:S02]  /*3620*/  UIADD3 UR16, UPT, UPT, UR20, UR17, URZ ;  /* 0x0000001114107290 */ /* 0x000fe4000fffe0ff */
[----:B------:R-:W-:Y:S01]  /*3630*/  UPLOP3.LUT UP3, UPT, UPT, UPT, UPT, 0x40, 0x4 ;  /* 0x000000000004789c */ /* 0x000fe20003f6e870 */
[----:B------:R-:W-:Y:S01]  /*3640*/  UMOV UR15, UR6 ;  /* 0x00000006000f7c82 */ /* 0x000fe20008000000 */
[----:B------:R-:W-:-:S09]  /*3650*/  UMOV UR46, UR18 ;  /* 0x00000012002e7c82 */ /* 0x000fd20008000000 */
.L_x_72:
[----:B--2---:R-:W-:Y:S01]  /*3660*/  ULEA UR8, UR46, UR7, 0x3 ;  /* 0x000000072e087291 */ /* 0x004fe2000f8e18ff */
[----:B---3--:R-:W-:Y:S11]  /*3670*/  @P2 BRA `(.L_x_70) ;  /* 0x00000000000c2947 */ /* 0x008ff60003800000 */
[----:B-1----:R-:W-:Y:S04]  /*3680*/  SHF.L.U32 R5, R2, 0x1f, RZ ;  /* 0x0000001f02057819 */ /* 0x002fe800000006ff */
[----:B------:R-:W1:Y:S02]  /*3690*/  SYNCS.PHASECHK.TRANS64.TRYWAIT P0, [UR8], R5 ;  /* 0x00000005ff0075a7 */ /* 0x000e640008001108 */
[----:B-1----:R-:W-:Y:S05]  /*36a0*/  @!P0 BRA `(.L_x_71) ;  /* 0x0000008000948947 */ /* 0x002fea0003800000 */
.L_x_70:
[----:B------:R-:W-:Y:S01]  /*36b0*/  UISETP.NE.AND UP0, UPT, UR15, 0x1, UPT ;  /* 0x000000010f00788c */ /* 0x000fe2000bf05270 */
[----:B------:R-:W-:Y:S01]  /*36c0*/  PLOP3.LUT P2, PT, PT, PT, PT, 0x80, 0x8 ;  /* 0x000000000008781c */ /* 0x000fe20003f4f070 */
[----:B------:R-:W-:Y:S02]  /*36d0*/  UIADD3 UR18, UPT, UPT, UR46, 0x1, URZ ;  /* 0x000000012e127890 */ /* 0x000fe4000fffe0ff */
[----:B------:R-:W-:Y:S02]  /*36e0*/  ULEA UR32, UR46, UR14, 0xa ;  /* 0x0000000e2e207291 */ /* 0x000fe4000f8e50ff */
[----:B------:R-:W-:Y:S01]  /*36f0*/  UISETP.NE.AND UP1, UPT, UR18, 0x3, UPT ;  /* 0x000000031200788c */ /* 0x000fe2000bf25270 */
[----:B------:R-:W-:Y:S01]  /*3700*/  PLOP3.LUT P0, PT, PT, PT, UP0, 0x80, 0x8 ;  /* 0x000000000008781c */ /* 0x000fe20003f0f008 */
[----:B------:R-:W-:Y:S02]  /*3710*/  UIADD3 UR44, UPT, UPT, UR32, 0x2, URZ ;  /* 0x00000002202c7890 */ /* 0x000fe4000fffe0ff */
[----:B------:R-:W-:Y:S02]  /*3720*/  USEL UR31, URZ, 0x1, UP1 ;  /* 0x00000001ff1f7887 */ /* 0x000fe40008800000 */
[----:B------:R-:W-:Y:S02]  /*3730*/  USEL UR18, UR18, URZ, UP1 ;  /* 0x000000ff12127287 */ /* 0x000fe40008800000 */
[----:B------:R-:W-:Y:S02]  /*3740*/  UIADD3 UR40, UPT, UPT, UR32, 0x4, URZ ;  /* 0x0000000420287890 */ /* 0x000fe4000fffe0ff */
[----:B------:R-:W-:Y:S01]  /*3750*/  @UP0 ULEA UR30, UR18, UR7, 0x3 ;  /* 0x00000007121e0291 */ /* 0x000fe2000f8e18ff */
[----:B------:R-:W-:Y:S01]  /*3760*/  LOP3.LUT R2, R2, UR31, RZ, 0x3c, !PT ;  /* 0x0000001f02027c12 */ /* 0x000fe2000f8e3cff */
[----:B------:R-:W-:Y:S02]  /*3770*/  UIADD3 UR36, UPT, UPT, UR32, 0x6, URZ ;  /* 0x0000000620247890 */ /* 0x000fe4000fffe0ff */
[----:B------:R-:W-:Y:S01]  /*3780*/  UIADD3 UR8, UPT, UPT, UR8, 0x18, URZ ;  /* 0x0000001808087890 */ /* 0x000fe2000fffe0ff */
[----:B-1----:R-:W-:Y:S01]  /*3790*/  @P0 SHF.L.U32 R0, R2, 0x1f, RZ ;  /* 0x0000001f02000819 */ /* 0x002fe200000006ff */
[----:B------:R-:W-:Y:S02]  /*37a0*/  UIADD3 UR17, UPT, UPT, UR17, 0x1, URZ ;  /* 0x0000000111117890 */ /* 0x000fe4000fffe0ff */
[----:B------:R-:W-:Y:S01]  /*37b0*/  UIADD3 UR15, UPT, UPT, UR15, -0x1, URZ ;  /* 0xffffffff0f0f7890 */ /* 0x000fe2000fffe0ff */
[----:B------:R2:W3:Y:S01]  /*37c0*/  @P0 SYNCS.PHASECHK.TRANS64.TRYWAIT P2, [UR30], R0 ;  /* 0x00000000ff0005a7 */ /* 0x0004e2000804111e */
[----:B------:R-:W-:Y:S02]  /*37d0*/  ULEA UR30, UR46, UR13, 0xa ;  /* 0x0000000d2e1e7291 */ /* 0x000fe4000f8e50ff */
[----:B------:R-:W-:Y:S02]  /*37e0*/  UISETP.NE.AND UP0, UPT, UR17, UR16, UPT ;  /* 0x000000101100728c */ /* 0x000fe4000bf05270 */
[----:B------:R-:W-:Y:S02]  /*37f0*/  UIADD3 UR42, UPT, UPT, UR30, 0x2, URZ ;  /* 0x000000021e2a7890 */ /* 0x000fe4000fffe0ff */
[----:B------:R-:W-:Y:S02]  /*3800*/  UIADD3 UR38, UPT, UPT, UR30, 0x4, URZ ;  /* 0x000000041e267890 */ /* 0x000fe4000fffe0ff */
[----:B------:R-:W-:Y:S01]  /*3810*/  UIADD3 UR34, UPT, UPT, UR30, 0x6, URZ ;  /* 0x000000061e227890 */ /* 0x000fe2000fffe0ff */
[----:B------:R-:W-:Y:S01]  /*3820*/  UMOV UR33, 0x40004040 ;  /* 0x4000404000217882 */ /* 0x000fe20000000000 */
[----:B------:R-:W-:Y:S01]  /*3830*/  UMOV UR31, 0x40004040 ;  /* 0x40004040001f7882 */ /* 0x000fe20000000000 */
[----:B------:R-:W-:Y:S01]  /*3840*/  UMOV UR45, 0x40004040 ;  /* 0x40004040002d7882 */ /* 0x000fe20000000000 */
[----:B------:R2:W-:Y:S01]  /*3850*/  UTCHMMA.2CTA gdesc[UR30], gdesc[UR32], tmem[UR10], tmem[UR28], idesc[UR29], UP3 ;  /* 0x00ff1c201e0075ea */ /* 0x0005e20009a0000a */
[----:B------:R-:W-:Y:S01]  /*3860*/  UPLOP3.LUT UP3, UPT, UPT, UPT, UPT, 0x80, 0x8 ;  /* 0x000000000008789c */ /* 0x000fe20003f6f070 */
[----:B------:R-:W-:Y:S01]  /*3870*/  UMOV UR43, 0x40004040 ;  /* 0x40004040002b7882 */ /* 0x000fe20000000000 */
[----:B------:R-:W-:Y:S01]  /*3880*/  UMOV UR41, 0x40004040 ;  /* 0x4000404000297882 */ /* 0x000fe20000000000 */
[----:B------:R2:W-:Y:S01]  /*3890*/  UTCHMMA.2CTA gdesc[UR42], gdesc[UR44], tmem[UR10], tmem[UR26], idesc[UR27], UPT ;  /* 0x00ff1a2c2a0075ea */ /* 0x0005e2000ba0000a */
[----:B------:R-:W-:Y:S01]  /*38a0*/  UMOV UR39, 0x40004040 ;  /* 0x4000404000277882 */ /* 0x000fe20000000000 */
[----:B------:R-:W-:Y:S01]  /*38b0*/  UMOV UR37, 0x40004040 ;  /* 0x4000404000257882 */ /* 0x000fe20000000000 */
[----:B------:R-:W-:Y:S01]  /*38c0*/  UMOV UR35, 0x40004040 ;  /* 0x4000404000237882 */ /* 0x000fe20000000000 */
[----:B------:R2:W-:Y:S01]  /*38d0*/  UTCHMMA.2CTA gdesc[UR38], gdesc[UR40], tmem[UR10], tmem[UR24], idesc[UR25], UPT ;  /* 0x00ff1828260075ea */ /* 0x0005e2000ba0000a */
[----:B------:R2:W-:Y:S01]  /*38e0*/  UTCHMMA.2CTA gdesc[UR34], gdesc[UR36], tmem[UR10], tmem[UR22], idesc[UR23], UPT ;  /* 0x00ff1624220075ea */ /* 0x0005e2000ba0000a */
[----:B------:R2:W-:Y:S01]  /*38f0*/  UTCBAR.2CTA.MULTICAST [UR8], URZ, UR12 ;  /* 0x000000ff080073e9 */ /* 0x0005e2000820080c */
[----:B------:R-:W-:Y:S01]  /*3900*/  UMOV UR46, UR18 ;  /* 0x00000012002e7c82 */ /* 0x000fe20008000000 */
[----:B------:R-:W-:Y:S05]  /*3910*/  BRA.U UP0, `(.L_x_72) ;  /* 0xfffffffd00507547 */ /* 0x000fea000b83ffff */
.L_x_69:
[----:B------:R-:W-:Y:S01]  /*3920*/  UIADD3 UR9, UPT, UPT, UR9, 0xa0, URZ ;  /* 0x000000a009097890 */ /* 0x000fe2000fffe0ff */
[----:B------:R-:W-:-:S08]  /*3930*/  UMOV UR17, UR16 ;  /* 0x0000001000117c82 */ /* 0x000fd00008000000 */
[----:B------:R4:W-:Y:S01]  /*3940*/  UTCBAR.2CTA.MULTICAST [UR9], URZ, UR11 ;  /* 0x000000ff090073e9 */ /* 0x0009e2000820080b */
[----:B------:R-:W-:Y:S02]  /*3950*/  NOP ;  /* 0x0000000000007918 */ /* 0x000fe40000000000 */
.L_x_67:
[----:B------:R-:W-:Y:S01]  /*3960*/  UIADD3 UR19, UPT, UPT, UR19, 0x1, URZ ;  /* 0x0000000113137890 */ /* 0x000fe2000fffe0ff */
[----:B------:R-:W-:-:S03]  /*3970*/  ISETP.NE.AND P0, PT, R8, 0x2, PT ;  /* 0x000000020800780c */ /* 0x000fc60003f05270 */
[----:B------:R-:W-:Y:S01]  /*3980*/  UISETP.NE.AND UP0, UPT, UR19, 0x2, UPT ;  /* 0x000000021300788c */ /* 0x000fe2000bf05270 */
[----:B-12---:R-:W-:Y:S02]  /*3990*/  SEL R0, RZ, 0x1, P0 ;  /* 0x00000001ff007807 */ /* 0x006fe40000000000 */
[----:B------:R-:W-:Y:S01]  /*39a0*/  SEL R8, R8, RZ, P0 ;  /* 0x000000ff08087207 */ /* 0x000fe20000000000 */
[----:B------:R-:W-:Y:S01]  /*39b0*/  USEL UR8, URZ, 0x1, UP0 ;  /* 0x00000001ff087887 */ /* 0x000fe20008000000 */
[----:B------:R-:W-:Y:S01]  /*39c0*/  LOP3.LUT R3, R3, R0, RZ, 0x3c, !PT ;  /* 0x0000000003037212 */ /* 0x000fe200078e3cff */
[----:B------:R-:W-:-:S04]  /*39d0*/  USEL UR19, UR19, URZ, UP0 ;  /* 0x000000ff13137287 */ /* 0x000fc80008000000 */
[----:B------:R-:W-:Y:S01]  /*39e0*/  LOP3.LUT R9, R9, UR8, RZ, 0x3c, !PT ;  /* 0x0000000809097c12 */ /* 0x000fe2000f8e3cff */
[----:B------:R-:W-:Y:S07]  /*39f0*/  @P1 BRA `(.L_x_73) ;  /* 0xfffffff800881947 */ /* 0x000fee000383ffff */
[----:B------:R-:W1:Y:S01]  /*3a00*/  S2UR UR6, SR_CgaCtaId ;  /* 0x00000000000679c3 */ /* 0x000e620000008800 */
[----:B------:R-:W-:Y:S01]  /*3a10*/  ELECT P0, URZ, PT ;  /* 0x0000000000ff782f */ /* 0x000fe20003800000 */
[----:B------:R-:W-:Y:S01]  /*3a20*/  HFMA2 R0, -RZ, RZ, 0, 5.9604644775390625e-08 ;  /* 0x00000001ff007431 */ /* 0x000fe200000001ff */
[----:B------:R-:W-:-:S05]  /*3a30*/  UMOV UR8, 0x40 ;  /* 0x0000004000087882 */ /* 0x000fca0000000000 */
[----:B------:R-:W-:Y:S01]  /*3a40*/  UVIRTCOUNT.DEALLOC.SMPOOL 0x80 ;  /* 0x000000800000784c */ /* 0x000fe20000000000 */
[----:B------:R-:W-:Y:S02]  /*3a50*/  UISETP.NE.AND UP0, UPT, UR5, URZ, UPT ;  /* 0x000000ff0500728c */ /* 0x000fe4000bf05270 */
[----:B-1----:R-:W-:-:S09]  /*3a60*/  ULEA UR6, UR6, UR8, 0x18 ;  /* 0x0000000806067291 */ /* 0x002fd2000f8ec0ff */
[----:B------:R1:W-:Y:S01]  /*3a70*/  @P0 STS.U8 [UR6+0x1c], R0 ;  /* 0x00001c00ff000988 */ /* 0x0003e20008000006 */
[----:B------:R-:W-:Y:S05]  /*3a80*/  BRA.U UP0, `(.L_x_74) ;  /* 0x0000000100587547 */ /* 0x000fea000b800000 */
[----:B------:R-:W-:Y:S01]  /*3a90*/  UIADD3 UR8, UPT, UPT, UR7, 0xb0, URZ ;  /* 0x000000b007087890 */ /* 0x000fe2000fffe0ff */
[----:B------:R-:W-:-:S03]  /*3aa0*/  SHF.L.U32 R3, R9, 0x1f, RZ ;  /* 0x0000001f09037819 */ /* 0x000fc600000006ff */
[----:B------:R-:W-:-:S09]  /*3ab0*/  ULEA UR5, UR19, UR8, 0x3 ;  /* 0x0000000813057291 */ /* 0x000fd2000f8e18ff */
[----:B------:R-:W2:Y:S02]  /*3ac0*/  SYNCS.PHASECHK.TRANS64.TRYWAIT P0, [UR5], R3 ;  /* 0x00000003ff0075a7 */ /* 0x000ea40008001105 */
[----:B--2---:R-:W-:Y:S05]  /*3ad0*/  @!P0 BRA `(.L_x_75) ;  /* 0x0000007c00a08947 */ /* 0x004fea0003800000 */
.L_x_167:
[----:B----4-:R-:W-:-:S04]  /*3ae0*/  UIADD3 UR9, UPT, UPT, UR19, 0x1, URZ ;  /* 0x0000000113097890 */ /* 0x010fc8000fffe0ff */
[----:B------:R-:W-:-:S04]  /*3af0*/  UISETP.NE.AND UP1, UPT, UR9, 0x2, UPT ;  /* 0x000000020900788c */ /* 0x000fc8000bf25270 */
[----:B------:R-:W-:Y:S02]  /*3b00*/  USEL UR5, URZ, 0x1, UP1 ;  /* 0x00000001ff057887 */ /* 0x000fe40008800000 */
[----:B------:R-:W-:-:S04]  /*3b10*/  USEL UR9, UR9, URZ, UP1 ;  /* 0x000000ff09097287 */ /* 0x000fc80008800000 */
[----:B------:R-:W-:Y:S01]  /*3b20*/  ULEA UR9, UR9, UR8, 0x3 ;  /* 0x0000000809097291 */ /* 0x000fe2000f8e18ff */
[----:B-1----:R-:W-:-:S04]  /*3b30*/  LOP3.LUT R3, R9, UR5, RZ, 0x3c, !PT ;  /* 0x0000000509037c12 */ /* 0x002fc8000f8e3cff */
[----:B------:R-:W-:Y:S01]  /*3b40*/  SHF.L.U32 R3, R3, 0x1f, RZ ;  /* 0x0000001f03037819 */ /* 0x000fe200000006ff */
[----:B------:R-:W-:-:S04]  /*3b50*/  IMAD.U32 R0, RZ, RZ, UR9 ;  /* 0x00000009ff007e24 */ /* 0x000fc8000f8e00ff */
[----:B------:R1:W2:Y:S03]  /*3b60*/  SYNCS.PHASECHK.TRANS64.TRYWAIT P0, [R0+URZ], R3 ;  /* 0x00000003000075a7 */ /* 0x0002a600080011ff */
[----:B--2---:R-:W-:Y:S05]  /*3b70*/  @!P0 NANOSLEEP.SYNCS 0x989680 ;  /* 0x009896800000895d */ /* 0x004fea0003900000 */
[----:B------:R-:W2:Y:S02]  /*3b80*/  @!P0 SYNCS.PHASECHK.TRANS64 P0, [R0+URZ], R3 ;  /* 0x00000003000085a7 */ /* 0x000ea400080010ff */
[----:B--2---:R-:W-:Y:S05]  /*3b90*/  @P0 BRA `(.L_x_76) ;  /* 0x0000000000200947 */ /* 0x004fea0003800000 */
.L_x_77:
[----:B--2---:R2:W4:Y:S02]  /*3ba0*/  SYNCS.PHASECHK.TRANS64.TRYWAIT P0, [R0+URZ], R3 ;  /* 0x00000003000075a7 */ /* 0x00452400080011ff */
[----:B----4-:R-:W-:Y:S05]  /*3bb0*/  @!P0 NANOSLEEP.SYNCS 0x989680 ;  /* 0x009896800000895d */ /* 0x010fea0003900000 */
[----:B------:R-:W4:Y:S02]  /*3bc0*/  @!P0 SYNCS.PHASECHK.TRANS64 P0, [R0+URZ], R3 ;  /* 0x00000003000085a7 */ /* 0x000f2400080010ff */
[----:B----4-:R-:W-:Y:S05]  /*3bd0*/  @!P0 BRA `(.L_x_77) ;  /* 0xfffffffc00f08947 */ /* 0x010fea000383ffff */
[----:B------:R-:W-:Y:S05]  /*3be0*/  BRA `(.L_x_76) ;  /* 0x00000000000c7947 */ /* 0x000fea0003800000 */
.L_x_74:
[----:B------:R-:W-:-:S04]  /*3bf0*/  UIADD3 UR5, UPT, UPT, UR7, 0xe0, URZ ;  /* 0x000000e007057890 */ /* 0x000fc8000fffe0ff */
[----:B------:R-:W-:-:S09]  /*3c00*/  UPRMT UR5, UR4, 0x654, UR5 ;  /* 0x0000065404057896 */ /* 0x000fd20008000005 */
[----:B------:R-:W-:Y:S03]  /*3c10*/  SYNCS.ARRIVE.TRANS64.RED.A1T0 RZ, [UR5], RZ ;  /* 0x000000ffffff79a7 */ /* 0x000fe60008100405 */
.L_x_76:
[----:B-12---:R-:W-:Y:S01]  /*3c20*/  SHF.L.U32 R3, RZ, 0x1f, RZ ;  /* 0x0000001fff037819 */ /* 0x006fe200000006ff */
[----:B------:R-:W-:Y:S01]  /*3c30*/  UIADD3 UR5, UPT, UPT, UR7, 0xe0, URZ ;  /* 0x000000e007057890 */ /* 0x000fe2000fffe0ff */
[----:B------:R-:W-:Y:S02]  /*3c40*/  PLOP3.LUT P0, PT, PT, PT, UP0, 0x80, 0x8 ;  /* 0x000000000008781c */ /* 0x000fe40003f0f008 */
[----:B------:R-:W1:Y:S02]  /*3c50*/  SYNCS.PHASECHK.TRANS64.TRYWAIT P1, [UR7+0xe0], R3 ;  /* 0x0000e003ff0075a7 */ /* 0x000e640008021107 */
[----:B-1----:R-:W-:Y:S09]  /*3c60*/  @!P1 BRA `(.L_x_78) ;  /* 0x0000007c00549947 */ /* 0x002ff20003800000 */
.L_x_169:
[----:B------:R-:W-:Y:S01]  /*3c70*/  @!UP0 UPRMT UR5, UR4, 0x654, UR5 ;  /* 0x0000065404058896 */ /* 0x000fe20008000005 */
[----:B------:R-:W-:Y:S02]  /*3c80*/  UMOV UR8, 0xffff ;  /* 0x0000ffff00087882 */ /* 0x000fe40000000000 */
[----:B------:R-:W-:-:S06]  /*3c90*/  UMOV UR4, 0x1 ;  /* 0x0000000100047882 */ /* 0x000fcc0000000000 */
[----:B------:R-:W-:Y:S01]  /*3ca0*/  @!P0 SYNCS.ARRIVE.TRANS64.RED.A1T0 RZ, [UR5], RZ ;  /* 0x000000ffffff89a7 */ /* 0x000fe20008100405 */
[----:B------:R-:W-:Y:S01]  /*3cb0*/  NOP ;  /* 0x0000000000007918 */ /* 0x000fe20000000000 */
[----:B-1----:R-:W1:Y:S01]  /*3cc0*/  LDS R0, [UR6+0x14] ;  /* 0x00001406ff007984 */ /* 0x002e620008000800 */
[----:B------:R-:W-:-:S04]  /*3cd0*/  ULOP3.LUT UR5, UR21, 0xffff, URZ, 0xc0, !UPT ;  /* 0x0000ffff15057892 */ /* 0x000fc8000f8ec0ff */
[----:B------:R-:W-:-:S04]  /*3ce0*/  USHF.R.U32.HI UR5, URZ, 0x5, UR5 ;  /* 0x00000005ff057899 */ /* 0x000fc80008011605 */
[----:B------:R-:W-:Y:S02]  /*3cf0*/  USHF.L.U32 UR8, UR8, UR5, URZ ;  /* 0x0000000508087299 */ /* 0x000fe400080006ff */
[----:B------:R-:W-:-:S04]  /*3d00*/  USHF.L.U32 UR4, UR4, UR5, URZ ;  /* 0x0000000504047299 */ /* 0x000fc800080006ff */
[----:B-1----:R-:W-:-:S04]  /*3d10*/  LOP3.LUT R0, R0, UR8, RZ, 0xc0, !PT ;  /* 0x0000000800007c12 */ /* 0x002fc8000f8ec0ff */
[----:B------:R-:W-:-:S13]  /*3d20*/  ISETP.NE.AND P0, PT, R0, UR8, PT ;  /* 0x0000000800007c0c */ /* 0x000fda000bf05270 */
[----:B------:R-:W-:Y:S05]  /*3d30*/  @P0 BRA `(.L_x_79) ;  /* 0x0000000000580947 */ /* 0x000fea0003800000 */
[----:B------:R-:W1:Y:S02]  /*3d40*/  LDS R0, [UR6+0x18] ;  /* 0x00001806ff007984 */ /* 0x000e640008000800 */
[----:B-1----:R-:W-:-:S04]  /*3d50*/  LOP3.LUT R0, R0, UR4, RZ, 0xc0, !PT ;  /* 0x0000000400007c12 */ /* 0x002fc8000f8ec0ff */
[----:B------:R-:W-:-:S13]  /*3d60*/  ISETP.NE.AND P0, PT, R0, UR4, PT ;  /* 0x0000000400007c0c */ /* 0x000fda000bf05270 */
[----:B------:R-:W-:Y:S05]  /*3d70*/  @P0 BRA `(.L_x_80) ;  /* 0x00000000003c0947 */ /* 0x000fea0003800000 */
[----:B------:R-:W1:Y:S01]  /*3d80*/  S2R R2, SR_LANEID ;  /* 0x0000000000027919 */ /* 0x000e620000000000 */
[----:B------:R-:W-:Y:S01]  /*3d90*/  ULOP3.LUT UR8, URZ, UR8, URZ, 0x33, !UPT ;  /* 0x00000008ff087292 */ /* 0x000fe2000f8e33ff */
[----:B------:R-:W-:Y:S01]  /*3da0*/  LOP3.LUT R4, RZ, UR4, RZ, 0x33, !PT ;  /* 0x00000004ff047c12 */ /* 0x000fe2000f8e33ff */
[----:B------:R-:W-:Y:S02]  /*3db0*/  VOTEU.ANY UR7, UPT, PT ;  /* 0x0000000000077886 */ /* 0x000fe400038e0100 */
[----:B------:R-:W-:Y:S01]  /*3dc0*/  UFLO.U32 UR7, UR7 ;  /* 0x00000007000772bd */ /* 0x000fe200080e0000 */
[----:B------:R-:W2:Y:S01]  /*3dd0*/  REDUX UR4, R4 ;  /* 0x00000000040473c4 */ /* 0x000ea20000000000 */
[----:B------:R-:W-:-:S06]  /*3de0*/  IMAD.U32 R0, RZ, RZ, UR8 ;  /* 0x00000008ff007e24 */ /* 0x000fcc000f8e00ff */
[----:B------:R1:W-:Y:S01]  /*3df0*/  UTCATOMSWS.AND URZ, UR8 ;  /* 0x0000000800ff79e3 */ /* 0x0003e20008000000 */
[----:B------:R-:W3:Y:S01]  /*3e00*/  REDUX UR5, R0 ;  /* 0x00000000000573c4 */ /* 0x000ee20000000000 */
[----:B-1----:R-:W-:Y:S01]  /*3e10*/  ISETP.EQ.U32.AND P0, PT, R2, UR7, PT ;  /* 0x0000000702007c0c */ /* 0x002fe2000bf02070 */
[----:B--2---:R-:W-:Y:S01]  /*3e20*/  IMAD.U32 R2, RZ, RZ, UR4 ;  /* 0x00000004ff027e24 */ /* 0x004fe2000f8e00ff */
[----:B---3--:R-:W-:-:S11]  /*3e30*/  MOV R3, UR5 ;  /* 0x0000000500037c02 */ /* 0x008fd60008000f00 */
[----:B------:R1:W-:Y:S04]  /*3e40*/  @P0 ATOMS.AND RZ, [UR6+0x14], R3 ;  /* 0x00001403ffff098c */ /* 0x0003e8000a800006 */
[----:B------:R1:W-:Y:S01]  /*3e50*/  @P0 ATOMS.AND RZ, [UR6+0x18], R2 ;  /* 0x00001802ffff098c */ /* 0x0003e2000a800006 */
[----:B------:R-:W-:Y:S05]  /*3e60*/  BRA `(.L_x_81) ;  /* 0x0000000000147947 */ /* 0x000fea0003800000 */
.L_x_80:
[----:B------:R-:W-:Y:S02]  /*3e70*/  MOV R2, 0x3e90 ;  /* 0x00003e9000027802 */ /* 0x000fe40000000f00 */
[----:B---345:R-:W-:Y:S05]  /*3e80*/  CALL.REL.NOINC `($__internal_0_$__cuda_sm10x_tcgen05_guardrail_trap_col_being_dealloced_not_returned_by_alloc) ;  /* 0x0000008000347944 */ /* 0x038fea0003c00000 */
[----:B------:R-:W-:Y:S05]  /*3e90*/  BRA `(.L_x_81) ;  /* 0x0000000000087947 */ /* 0x000fea0003800000 */
.L_x_79:
[----:B------:R-:W-:Y:S02]  /*3ea0*/  MOV R2, 0x3ec0 ;  /* 0x00003ec000027802 */ /* 0x000fe40000000f00 */
[----:B---345:R-:W-:Y:S05]  /*3eb0*/  CALL.REL.NOINC `($__internal_2_$__cuda_sm10x_tcgen05_guardrail_trap_unallocated_columns_being_dealloced) ;  /* 0x0000008000407944 */ /* 0x038fea0003c00000 */
.L_x_81:
[----:B------:R-:W-:Y:S01]  /*3ec0*/  NOP ;  /* 0x0000000000007918 */ /* 0x000fe20000000000 */
[----:B----4-:R-:W-:Y:S05]  /*3ed0*/  EXIT ;  /* 0x000000000000794d */ /* 0x010fea0003800000 */
.L_x_54:
[----:B------:R-:W-:-:S09]  /*3ee0*/  UISETP.NE.OR UP5, UPT, UR10, 0x3, !UP5 ;  /* 0x000000030a00788c */ /* 0x000fd2000efa5670 */
[----:B------:R-:W-:Y:S05]  /*3ef0*/  BRA.U UP5, `(.L_x_82) ;  /* 0x0000001105147547 */ /* 0x000fea000b800000 */
[----:B------:R-:W1:Y:S01]  /*3f00*/  LDC R0, c[0x0][0xb30] ;  /* 0x0002cc00ff007b82 */ /* 0x000e620000000800 */
[----:B------:R-:W2:Y:S01]  /*3f10*/  LDCU.64 UR8, c[0x0][0x888] ;  /* 0x00011100ff0877ac */ /* 0x000ea20008000a00 */
[----:B------:R-:W-:Y:S02]  /*3f20*/  HFMA2 R29, -RZ, RZ, 0, 0 ;  /* 0x00000000ff1d7431 */ /* 0x000fe400000001ff */
[----:B------:R-:W-:Y:S01]  /*3f30*/  IMAD.MOV.U32 R31, RZ, RZ, 0x1 ;  /* 0x00000001ff1f7424 */ /* 0x000fe200078e00ff */
[----:B------:R-:W-:Y:S01]  /*3f40*/  MOV R23, 0x4000 ;  /* 0x0000400000177802 */ /* 0x000fe20000000f00 */
[----:B------:R-:W3:Y:S01]  /*3f50*/  LDCU.64 UR4, c[0x0][0x890] ;  /* 0x00011200ff0477ac */ /* 0x000ee20008000a00 */
[----:B------:R-:W-:Y:S01]  /*3f60*/  IMAD.MOV.U32 R30, RZ, RZ, RZ ;  /* 0x000000ffff1e7224 */ /* 0x000fe200078e00ff */
[----:B------:R-:W4:Y:S01]  /*3f70*/  LDC R19, c[0x0][0x370] ;  /* 0x0000dc00ff137b82 */ /* 0x000f220000000800 */
[----:B------:R-:W-:Y:S01]  /*3f80*/  UMOV UR7, 0x400 ;  /* 0x0000040000077882 */ /* 0x000fe20000000000 */
[----:B------:R-:W-:-:S02]  /*3f90*/  UPLOP3.LUT UP1, UPT, UPT, UPT, UPT, 0x40, 0x4 ;  /* 0x000000000004789c */ /* 0x000fc40003f2e870 */
[----:B------:R-:W-:-:S04]  /*3fa0*/  ULEA UR7, UR37, UR7, 0x18 ;  /* 0x0000000725077291 */ /* 0x000fc8000f8ec0ff */
[----:B------:R-:W4:Y:S01]  /*3fb0*/  LDC R2, c[0x0][0xb0c] ;  /* 0x0002c300ff027b82 */ /* 0x000f220000000800 */
[----:B------:R-:W-:Y:S02]  /*3fc0*/  UIADD3 UR13, UPT, UPT, UR7, 0x48, URZ ;  /* 0x00000048070d7890 */ /* 0x000fe4000fffe0ff */
[----:B--2---:R-:W-:Y:S02]  /*3fd0*/  UISETP.NE.U32.AND UP2, UPT, UR8, URZ, UPT ;  /* 0x000000ff0800728c */ /* 0x004fe4000bf45070 */
[----:B------:R-:W-:Y:S02]  /*3fe0*/  UIADD3 UR33, UPT, UPT, UR7, 0x30, URZ ;  /* 0x0000003007217890 */ /* 0x000fe4000fffe0ff */
[----:B---3--:R-:W-:Y:S01]  /*3ff0*/  UISETP.NE.U32.AND UP3, UPT, UR4, URZ, UPT ;  /* 0x000000ff0400728c */ /* 0x008fe2000bf65070 */
[----:B------:R-:W2:Y:S01]  /*4000*/  LDC R18, c[0x0][0xb20] ;  /* 0x0002c800ff127b82 */ /* 0x000ea20000000800 */
[----:B-1----:R-:W-:Y:S01]  /*4010*/  ISETP.NE.AND P1, PT, R0, 0x1, PT ;  /* 0x000000010000780c */ /* 0x002fe20003f25270 */
[----:B------:R-:W-:-:S02]  /*4020*/  UISETP.NE.AND.EX UP2, UPT, UR9, URZ, UPT, UP2 ;  /* 0x000000ff0900728c */ /* 0x000fc4000bf45320 */
[----:B------:R-:W-:Y:S02]  /*4030*/  UIADD3 UR25, UPT, UPT, UR7, 0x38, URZ ;  /* 0x0000003807197890 */ /* 0x000fe4000fffe0ff */
[----:B------:R-:W-:Y:S02]  /*4040*/  UIADD3 UR17, UPT, UPT, UR7, 0x40, URZ ;  /* 0x0000004007117890 */ /* 0x000fe4000fffe0ff */
[----:B------:R-:W1:Y:S01]  /*4050*/  LDC.64 R32, c[0x0][0x348] ;  /* 0x0000d200ff207b82 */ /* 0x000e620000000a00 */
[----:B------:R-:W-:Y:S02]  /*4060*/  UPRMT UR13, UR37, 0x654, UR13 ;  /* 0x00000654250d7896 */ /* 0x000fe4000800000d */
[----:B------:R-:W-:-:S05]  /*4070*/  UISETP.NE.AND.EX UP3, UPT, UR5, URZ, UPT, UP3 ;  /* 0x000000ff0500728c */ /* 0x000fca000bf65330 */
[----:B------:R-:W3:Y:S08]  /*4080*/  LDC.64 R16, c[0x0][0xb10] ;  /* 0x0002c400ff107b82 */ /* 0x000ef00000000a00 */
[----:B------:R-:W1:Y:S08]  /*4090*/  LDC.64 R6, c[0x0][0xb18] ;  /* 0x0002c600ff067b82 */ /* 0x000e700000000a00 */
[----:B------:R-:W1:Y:S08]  /*40a0*/  LDC.64 R4, c[0x0][0xb28] ;  /* 0x0002ca00ff047b82 */ /* 0x000e700000000a00 */
[----:B--2-4-:R-:W1:Y:S02]  /*40b0*/  LDC R22, c[0x0][0x374] ;  /* 0x0000dd00ff167b82 */ /* 0x014e640000000800 */
.L_x_93:
[C---:B------:R-:W-:Y:S02]  /*40c0*/  LEA R0, R30.reuse, UR7, 0x3 ;  /* 0x000000071e007c11 */ /* 0x040fe4000f8e18ff */
[----:B------:R-:W-:Y:S02]  /*40d0*/  SHF.L.U32 R3, R29, 0x1f, RZ ;  /* 0x0000001f1d037819 */ /* 0x000fe400000006ff */
[----:B------:R-:W-:Y:S02]  /*40e0*/  LEA R24, R30, UR7, 0x4 ;  /* 0x000000071e187c11 */ /* 0x000fe4000f8e20ff */
[----:B--2---:R-:W2:Y:S02]  /*40f0*/  SYNCS.PHASECHK.TRANS64.TRYWAIT P0, [R0+URZ+0x80], R3 ;  /* 0x00008003000075a7 */ /* 0x004ea400080011ff */
[----:B--2---:R-:W-:Y:S05]  /*4100*/  @!P0 BRA `(.L_x_83) ;  /* 0x0000007800448947 */ /* 0x004fea0003800000 */
.L_x_170:
[----:B------:R-:W-:Y:S01]  /*4110*/  ISETP.GE.AND P0, PT, R72, 0x1, PT ;  /* 0x000000014800780c */ /* 0x000fe20003f06270 */
[----:B------:R-:W4:Y:S01]  /*4120*/  LDS.128 R24, [R24+0xf0] ;  /* 0x0000f00018187984 */ /* 0x000f220000000c00 */
[----:B--2---:R-:W-:Y:S01]  /*4130*/  VIADD R0, R0, 0x90 ;  /* 0x0000009000007836 */ /* 0x004fe20000000000 */
[----:B------:R-:W-:Y:S01]  /*4140*/  @!PT LDS RZ, [RZ] ;  /* 0x00000000fffff984 */ /* 0x000fe20000000800 */
[----:B------:R-:W-:Y:S01]  /*4150*/  @!PT LDS RZ, [RZ] ;  /* 0x00000000fffff984 */ /* 0x000fe20000000800 */
[----:B------:R-:W-:Y:S01]  /*4160*/  @!PT LDS RZ, [RZ] ;  /* 0x00000000fffff984 */ /* 0x000fe20000000800 */
[----:B------:R-:W-:Y:S01]  /*4170*/  @!PT LDS RZ, [RZ] ;  /* 0x00000000fffff984 */ /* 0x000fe20000000800 */
[----:B------:R2:W-:Y:S06]  /*4180*/  MEMBAR.ALL.CTA ;  /* 0x0000000000007992 */ /* 0x0005ec0000008000 */
[----:B--2---:R-:W2:Y:S01]  /*4190*/  FENCE.VIEW.ASYNC.S ;  /* 0x00000000000073c6 */ /* 0x004ea20000000000 */
[----:B------:R-:W-:Y:S04]  /*41a0*/  PRMT R0, RZ, 0x654, R0 ;  /* 0x00000654ff007816 */ /* 0x000fe80000000000 */
[----:B--2---:R2:W-:Y:S01]  /*41b0*/  SYNCS.ARRIVE.TRANS64.RED.A1T0 RZ, [R0+URZ], RZ ;  /* 0x000000ff00ff79a7 */ /* 0x0045e200081004ff */
[----:B----4-:R-:W-:Y:S11]  /*41c0*/  LOP3.LUT P3, RZ, R26, 0x1, RZ, 0xc0, !PT ;  /* 0x000000011aff7812 */ /* 0x010ff6000786c0ff */
[----:B------:R-:W-:Y:S02]  /*41d0*/  @!UPT UIADD3 URZ, UPT, UPT, URZ, URZ, URZ ;  /* 0x000000fffffff290 */ /* 0x000fe4000fffe0ff */
[----:B------:R-:W-:Y:S02]  /*41e0*/  @P3 MOV R13, R24 ;  /* 0x00000018000d3202 */ /* 0x000fe40000000f00 */
[----:B------:R-:W-:Y:S01]  /*41f0*/  @P3 LOP3.LUT R8, R25, 0xffff, RZ, 0xc0, !PT ;  /* 0x0000ffff19083812 */ /* 0x000fe200078ec0ff */
[----:B--2---:R-:W-:Y:S06]  /*4200*/  @!P0 BRA `(.L_x_84) ;  /* 0x0000000000a48947 */ /* 0x004fec0003800000 */
[----:B-1----:R-:W-:Y:S01]  /*4210*/  IMAD.HI.U32 R35, R22, R7, RZ ;  /* 0x0000000716237227 */ /* 0x002fe200078e00ff */
[----:B------:R-:W-:Y:S02]  /*4220*/  ISETP.NE.AND P0, PT, R6, 0x1, PT ;  /* 0x000000010600780c */ /* 0x000fe40003f05270 */
[----:B------:R-:W-:Y:S01]  /*4230*/  ISETP.NE.AND P2, PT, R72, 0x1, PT ;  /* 0x000000014800780c */ /* 0x000fe20003f45270 */
[----:B---3--:R-:W-:Y:S01]  /*4240*/  IMAD.HI.U32 R34, R19, R16, RZ ;  /* 0x0000001013227227 */ /* 0x008fe200078e00ff */
[----:B------:R-:W-:Y:S02]  /*4250*/  SHF.R.U32.HI R35, RZ, R18, R35 ;  /* 0x00000012ff237219 */ /* 0x000fe40000011623 */
[----:B------:R-:W-:Y:S01]  /*4260*/  ISETP.NE.AND P4, PT, R2, 0x1, PT ;  /* 0x000000010200780c */ /* 0x000fe20003f85270 */
[----:B------:R-:W-:Y:S01]  /*4270*/  IMAD.HI.U32 R36, R13, R16, RZ ;  /* 0x000000100d247227 */ /* 0x000fe200078e00ff */
[----:B------:R-:W-:Y:S02]  /*4280*/  SHF.R.U32.HI R34, RZ, R17, R34 ;  /* 0x00000011ff227219 */ /* 0x000fe40000011622 */
[----:B------:R-:W-:Y:S01]  /*4290*/  SEL R3, R22, R35, !P0 ;  /* 0x0000002316037207 */ /* 0x000fe20004000000 */
[C---:B------:R-:W-:Y:S01]  /*42a0*/  IMAD.HI.U32 R35, R8.reuse, R7, RZ ;  /* 0x0000000708237227 */ /* 0x040fe200078e00ff */
[----:B------:R-:W-:Y:S02]  /*42b0*/  SEL R11, R19, R34, !P4 ;  /* 0x00000022130b7207 */ /* 0x000fe40006000000 */
[----:B------:R-:W-:Y:S01]  /*42c0*/  SHF.R.U32.HI R36, RZ, R17, R36 ;  /* 0x00000011ff247219 */ /* 0x000fe20000011624 */
[----:B------:R-:W-:Y:S01]  /*42d0*/  IMAD.HI.U32 R38, R3, R4, RZ ;  /* 0x0000000403267227 */ /* 0x000fe200078e00ff */
[----:B------:R-:W-:Y:S03]  /*42e0*/  SHF.R.U32.HI R35, RZ, R18, R35 ;  /* 0x00000012ff237219 */ /* 0x000fe60000011623 */
[----:B------:R-:W-:Y:S01]  /*42f0*/  IMAD.HI.U32 R34, R11, R4, RZ ;  /* 0x000000040b227227 */ /* 0x000fe200078e00ff */
[----:B------:R-:W-:Y:S02]  /*4300*/  @P2 SHF.R.U32.HI R3, RZ, R5, R38 ;  /* 0x00000005ff032219 */ /* 0x000fe40000011626 */
[----:B------:R-:W-:Y:S02]  /*4310*/  SEL R9, R8, R35, !P0 ;  /* 0x0000002308097207 */ /* 0x000fe40004000000 */
[----:B------:R-:W-:Y:S01]  /*4320*/  @P2 SHF.R.U32.HI R11, RZ, R5, R34 ;  /* 0x00000005ff0b2219 */ /* 0x000fe20000011622 */
[C---:B------:R-:W-:Y:S01]  /*4330*/  IMAD R10, R72.reuse, R3, RZ ;  /* 0x00000003480a7224 */ /* 0x040fe200078e02ff */
[----:B------:R-:W-:Y:S01]  /*4340*/  SEL R3, R13, R36, !P4 ;  /* 0x000000240d037207 */ /* 0x000fe20006000000 */
[C---:B------:R-:W-:Y:S03]  /*4350*/  IMAD.HI.U32 R14, R9.reuse, R4, RZ ;  /* 0x00000004090e7227 */ /* 0x040fe600078e00ff */
[----:B------:R-:W-:Y:S01]  /*4360*/  ISETP.GE.AND P0, PT, R9, R10, PT ;  /* 0x0000000a0900720c */ /* 0x000fe20003f06270 */
[C---:B------:R-:W-:Y:S01]  /*4370*/  IMAD R12, R72.reuse, R11, RZ ;  /* 0x0000000b480c7224 */ /* 0x040fe200078e02ff */
[-C--:B------:R-:W-:Y:S04]  /*4380*/  SHF.R.U32.HI R14, RZ, R5.reuse, R14 ;  /* 0x00000005ff0e7219 */ /* 0x080fe8000001160e */
[----:B------:R-:W-:Y:S02]  /*4390*/  ISETP.GE.OR P0, PT, R3, R12, P0 ;  /* 0x0000000c0300720c */ /* 0x000fe40000706670 */
[----:B------:R-:W-:Y:S05]  /*43a0*/  SEL R15, R9, R14, !P2 ;  /* 0x0000000e090f7207 */ /* 0x000fea0005000000 */
[----:B------:R-:W-:Y:S04]  /*43b0*/  IMAD.MOV R14, RZ, RZ, -R15 ;  /* 0x000000ffff0e7224 */ /* 0x000fe800078e0a0f */
[----:B------:R-:W-:Y:S02]  /*43c0*/  IMAD R14, R72, R14, R9 ;  /* 0x0000000e480e7224 */ /* 0x000fe400078e0209 */
[C---:B------:R-:W-:Y:S05]  /*43d0*/  @!P0 IMAD.HI.U32 R10, R3.reuse, R4, RZ ;  /* 0x00000004030a8227 */ /* 0x040fea00078e00ff */
[----:B------:R-:W-:Y:S04]  /*43e0*/  @!P0 SHF.R.U32.HI R10, RZ, R5, R10 ;  /* 0x00000005ff0a8219 */ /* 0x000fe8000001160a */
[----:B------:R-:W-:Y:S01]  /*43f0*/  @!P0 SEL R0, R3, R10, !P2 ;  /* 0x0000000a03008207 */ /* 0x000fe20005000000 */
[----:B------:R-:W-:Y:S03]  /*4400*/  IMAD.MOV R10, RZ, RZ, -R3 ;  /* 0x000000ffff0a7224 */ /* 0x000fe600078e0a03 */
[----:B------:R-:W-:Y:S01]  /*4410*/  @!P0 IADD3 R15, PT, PT, R15, -R0, RZ ;  /* 0x800000000f0f8210 */ /* 0x000fe20007ffe0ff */
[----:B------:R-:W-:Y:S01]  /*4420*/  @!P0 IMAD R0, R11, R14, R0 ;  /* 0x0000000e0b008224 */ /* 0x000fe200078e0200 */
[----:B------:R-:W-:Y:S01]  /*4430*/  IADD3 R11, PT, PT, -R9, RZ, RZ ;  /* 0x000000ff090b7210 */ /* 0x000fe20007ffe1ff */
[----:B------:R-:W-:Y:S02]  /*4440*/  IMAD R13, R2, R10, R13 ;  /* 0x0000000a020d7224 */ /* 0x000fe400078e020d */
[----:B------:R-:W-:Y:S02]  /*4450*/  @!P0 IMAD R9, R15, R72, R3 ;  /* 0x000000480f098224 */ /* 0x000fe400078e0203 */
[----:B------:R-:W-:Y:S02]  /*4460*/  @!P0 IMAD.MOV.U32 R3, RZ, RZ, R0 ;  /* 0x000000ffff038224 */ /* 0x000fe400078e0000 */
[----:B------:R-:W-:Y:S02]  /*4470*/  IMAD R8, R6, R11, R8 ;  /* 0x0000000b06087224 */ /* 0x000fe400078e0208 */
[----:B------:R-:W-:Y:S02]  /*4480*/  IMAD R13, R3, R2, R13 ;  /* 0x00000002030d7224 */ /* 0x000fe400078e020d */
[----:B------:R-:W-:Y:S02]  /*4490*/  IMAD R8, R9, R6, R8 ;  /* 0x0000000609087224 */ /* 0x000fe400078e0208 */
.L_x_84:
[----:B------:R-:W-:Y:S05]  /*44a0*/  BRA.U UP1, `(.L_x_85) ;  /* 0x0000000101107547 */ /* 0x000fea000b800000 */
[----:B------:R-:W-:Y:S04]  /*44b0*/  MOV R0, UR6 ;  /* 0x0000000600007c02 */ /* 0x000fe80008000f00 */
[----:B------:R-:W-:Y:S04]  /*44c0*/  SHF.L.U32 R3, R0, 0x1f, RZ ;  /* 0x0000001f00037819 */ /* 0x000fe800000006ff */
[----:B------:R-:W2:Y:S02]  /*44d0*/  SYNCS.PHASECHK.TRANS64.TRYWAIT P0, [UR7+0x78], R3 ;  /* 0x00007803ff0075a7 */ /* 0x000ea40008001107 */
[----:B--2---:R-:W-:Y:S05]  /*44e0*/  @!P0 BRA `(.L_x_86) ;  /* 0x0000007400608947 */ /* 0x004fea0003800000 */
.L_x_85:
[----:B------:R-:W-:Y:S02]  /*44f0*/  R2UR UR35, R21 ;  /* 0x00000000152372ca */ /* 0x000fe400000e0000 */
[----:B------:R-:W-:Y:S02]  /*4500*/  R2UR UR34, R20 ;  /* 0x00000000142272ca */ /* 0x000fe400000e0000 */
[----:B------:R-:W-:Y:S02]  /*4510*/  ISETP.NE.U32.AND P2, PT, RZ, UR4, PT ;  /* 0x00000004ff007c0c */ /* 0x000fe4000bf45070 */
[----:B------:R-:W-:Y:S02]  /*4520*/  SHF.L.U32 R12, R31, 0x1f, RZ ;  /* 0x0000001f1f0c7819 */ /* 0x000fe400000006ff */
[----:B------:R-:W-:Y:S05]  /*4530*/  ISETP.NE.AND.EX P2, PT, RZ, UR5, PT, P2 ;  /* 0x00000005ff007c0c */ /* 0x000fea000bf45320 */
[----:B------:R-:W-:Y:S02]  /*4540*/  USHF.L.U32 UR35, UR35, 0x7, URZ ;  /* 0x0000000723237899 */ /* 0x000fe400080006ff */
[----:B------:R-:W-:Y:S01]  /*4550*/  USHF.L.U32 UR34, UR34, 0x8, URZ ;  /* 0x0000000822227899 */ /* 0x000fe200080006ff */
[----:B------:R-:W-:Y:S11]  /*4560*/  BRA.U !UP3, `(.L_x_87) ;  /* 0x000000010b347547 */ /* 0x000ff6000b800000 */
[----:B------:R-:W-:Y:S01]  /*4570*/  UPLOP3.LUT UP0, UPT, UPT, UPT, UP2, 0x80, 0x8 ;  /* 0x000000000008789c */ /* 0x000fe20003f0f020 */
[----:B--2---:R-:W-:Y:S02]  /*4580*/  HFMA2 R0, -RZ, RZ, 0, 5.9604644775390625e-08 ;  /* 0x00000001ff007431 */ /* 0x004fe400000001ff */
[----:B------:R-:W-:Y:S03]  /*4590*/  IMAD.MOV.U32 R155, RZ, RZ, 0x1 ;  /* 0x00000001ff9b7424 */ /* 0x000fe600078e00ff */
[----:B------:R-:W-:Y:S05]  /*45a0*/  PLOP3.LUT P0, PT, PT, PT, UP0, 0x80, 0x8 ;  /* 0x000000000008781c */ /* 0x000fea0003f0f008 */
[----:B------:R-:W2:Y:S01]  /*45b0*/  @UP0 LDCU.64 UR10, c[0x0][0x888] ;  /* 0x00011100ff0a07ac */ /* 0x000ea20008000a00 */
[----:B------:R-:W-:Y:S07]  /*45c0*/  @UP0 UIMAD UR8, UR36, UR4, URZ ;  /* 0x00000004240802a4 */ /* 0x000fee000f8e02ff */
[----:B------:R-:W-:Y:S01]  /*45d0*/  @!P0 PRMT R155, R0, 0x7610, R155 ;  /* 0x00007610009b8816 */ /* 0x000fe2000000009b */
[----:B--2---:R-:W-:Y:S03]  /*45e0*/  @UP0 UIMAD.WIDE UR10, UR8, 0x4, UR10 ;  /* 0x00000004080a08a5 */ /* 0x004fe6000f8e020a */
[----:B------:R-:W2:Y:S03]  /*45f0*/  @!UP0 LDCU UR8, c[0x0][0x880] ;  /* 0x00011000ff0887ac */ /* 0x000ea60008000800 */
[----:B------:R-:W-:Y:S01]  /*4600*/  IMAD.U32 R10, RZ, RZ, UR10 ;  /* 0x0000000aff0a7e24 */ /* 0x000fe2000f8e00ff */
[----:B------:R-:W-:Y:S05]  /*4610*/  MOV R11, UR11 ;  /* 0x0000000b000b7c02 */ /* 0x000fea0008000f00 */
[----:B-----5:R4:W5:Y:S02]  /*4620*/  @P0 LDG.E R81, desc[UR46][R10.64] ;  /* 0x0000002e0a510981 */ /* 0x020964000c1e1900 */
[----:B--2-4-:R-:W-:Y:S07]  /*4630*/  @!P0 IMAD.U32 R81, RZ, RZ, UR8 ;  /* 0x00000008ff518e24 */ /* 0x014fee000f8e00ff */
.L_x_87:
[----:B-----5:R-:W-:Y:S01]  /*4640*/  @!P2 FSETP.EQ.AND P0, PT, R81, RZ, PT ;  /* 0x000000ff5100a20b */ /* 0x020fe20003f02000 */
[----:B------:R-:W-:Y:S01]  /*4650*/  @!UPT UIADD3 URZ, UPT, UPT, URZ, URZ, URZ ;  /* 0x000000fffffff290 */ /* 0x000fe2000fffe0ff */
[----:B------:R-:W-:Y:S11]  /*4660*/  @!P2 BRA `(.L_x_88) ;  /* 0x000000000014a947 */ /* 0x000ff60003800000 */
[----:B------:R-:W-:Y:S02]  /*4670*/  LOP3.LUT P2, RZ, R155, 0xff, RZ, 0xc0, !PT ;  /* 0x000000ff9bff7812 */ /* 0x000fe4000784c0ff */
[----:B------:R-:W-:Y:S04]  /*4680*/  PLOP3.LUT P0, PT, PT, PT, UP0, 0x80, 0x8 ;  /* 0x000000000008781c */ /* 0x000fe80003f0f008 */
[----:B------:R-:W-:Y:S07]  /*4690*/  PLOP3.LUT P0, PT, P0, PT, PT, 0x8, 0x80 ;  /* 0x000000000080781c */ /* 0x000fee000070e170 */
[----:B------:R-:W-:Y:S11]  /*46a0*/  @P2 FSETP.EQ.AND P0, PT, R81, RZ, PT ;  /* 0x000000ff5100220b */ /* 0x000ff60003f02000 */
[----:B------:R-:W-:Y:S02]  /*46b0*/  @!UPT UIADD3 URZ, UPT, UPT, URZ, URZ, URZ ;  /* 0x000000fffffff290 */ /* 0x000fe4000fffe0ff */
.L_x_88:
[----:B------:R-:W4:Y:S01]  /*46c0*/  SYNCS.PHASECHK.TRANS64.TRYWAIT P2, [UR7+0x50], R12 ;  /* 0x0000500cff0075a7 */ /* 0x000f220008041107 */
[----:B------:R-:W-:Y:S04]  /*46d0*/  ELECT P4, URZ, PT ;  /* 0x0000000000ff782f */ /* 0x000fe80003880000 */
[----:B------:R-:W-:Y:S11]  /*46e0*/  PLOP3.LUT P4, PT, P0, P4, PT, 0xf2, 0x2f ;  /* 0x00000000002f781c */ /* 0x000ff60000789e72 */
[----:B------:R-:W-:Y:S02]  /*46f0*/  @!UPT UIADD3 URZ, UPT, UPT, URZ, URZ, URZ ;  /* 0x000000fffffff290 */ /* 0x000fe4000fffe0ff */
[----:B-1----:R-:W-:Y:S05]  /*4700*/  @!P4 IADD3 R9, P0, PT, R32, 0x580, RZ ;  /* 0x000005802009c810 */ /* 0x002fea0007f1e0ff */
[----:B--2---:R-:W-:Y:S01]  /*4710*/  @!P4 IMAD.X R0, RZ, RZ, R33, P0 ;  /* 0x000000ffff00c224 */ /* 0x004fe200000e0621 */
[----:B----4-:R-:W-:Y:S07]  /*4720*/  @!P2 BRA `(.L_x_89) ;  /* 0x0000007000e8a947 */ /* 0x010fee0003800000 */
.L_x_173:
[----:B------:R-:W-:Y:S01]  /*4730*/  @!P4 R2UR UR8, R0 ;  /* 0x000000000008c2ca */ /* 0x000fe200000e0000 */
[----:B------:R-:W-:Y:S01]  /*4740*/  VOTEU.ALL UP1, P4 ;  /* 0x0000000000ff7886 */ /* 0x000fe20002020000 */
[----:B------:R-:W-:Y:S01]  /*4750*/  @!P4 R2UR UR9, R9 ;  /* 0x000000000909c2ca */ /* 0x000fe200000e0000 */
[----:B------:R-:W-:Y:S01]  /*4760*/  @!P4 IMAD.MOV.U32 R0, RZ, RZ, 0x4000 ;  /* 0x00004000ff00c424 */ /* 0x000fe200078e00ff */
[----:B------:R-:W-:Y:S01]  /*4770*/  UMOV UR10, 0x0 ;  /* 0x00000000000a7882 */ /* 0x000fe20000000000 */
[----:B------:R-:W-:Y:S01]  /*4780*/  UMOV UR11, 0x10000000 ;  /* 0x10000000000b7882 */ /* 0x000fe20000000000 */
[----:B------:R-:W-:Y:S01]  /*4790*/  @!UP1 UIADD3 UR32, UPT, UPT, UR7, 0x400, URZ ;  /* 0x0000040007209890 */ /* 0x000fe2000fffe0ff */
[----:B------:R-:W-:Y:S01]  /*47a0*/  @!P4 IADD3 R9, P0, PT, R32, 0x580, RZ ;  /* 0x000005802009c810 */ /* 0x000fe20007f1e0ff */
[----:B------:R-:W-:Y:S05]  /*47b0*/  VOTEU.ALL UP1, P4 ;  /* 0x0000000000ff7886 */ /* 0x000fea0002020000 */
[----:B------:R-:W-:Y:S01]  /*47c0*/  IMAD.U32 R11, RZ, RZ, UR8 ;  /* 0x00000008ff0b7e24 */ /* 0x000fe2000f8e00ff */
[----:B------:R-:W-:Y:S01]  /*47d0*/  UPRMT UR8, UR37, 0x654, UR33 ;  /* 0x0000065425087896 */ /* 0x000fe20008000021 */
[----:B------:R-:W-:Y:S03]  /*47e0*/  IMAD.U32 R10, RZ, RZ, UR9 ;  /* 0x00000009ff0a7e24 */ /* 0x000fe6000f8e00ff */
[----:B------:R-:W-:Y:S02]  /*47f0*/  @!P4 R2UR UR15, R11 ;  /* 0x000000000b0fc2ca */ /* 0x000fe400000e0000 */
[----:B------:R-:W-:Y:S11]  /*4800*/  @!P4 R2UR UR14, R10 ;  /* 0x000000000a0ec2ca */ /* 0x000ff600000e0000 */
[----:B------:R-:W-:Y:S02]  /*4810*/  @!UPT UIADD3 URZ, UPT, UPT, URZ, URZ, URZ ;  /* 0x000000fffffff290 */ /* 0x000fe4000fffe0ff */
[----:B------:R2:W-:Y:S01]  /*4820*/  @!UP1 UTMALDG.3D [UR32], [UR14], desc[UR10] ;  /* 0x00000a200e0095b4 */ /* 0x0005e20008011000 */
[----:B------:R4:W-:Y:S01]  /*4830*/  @!P4 SYNCS.ARRIVE.TRANS64.RED.A0TR RZ, [UR7+0x30], R0 ;  /* 0x00003000ffffc9a7 */ /* 0x0009e20008300407 */
[----:B------:R-:W-:Y:S01]  /*4840*/  SYNCS.ARRIVE.TRANS64.RED.A1T0 RZ, [UR8], RZ ;  /* 0x000000ffffff79a7 */ /* 0x000fe20008100408 */
[----:B----4-:R-:W-:Y:S01]  /*4850*/  @!P4 IMAD.X R0, RZ, RZ, R33, P0 ;  /* 0x000000ffff00c224 */ /* 0x010fe200000e0621 */
[----:B------:R-:W4:Y:S02]  /*4860*/  SYNCS.PHASECHK.TRANS64.TRYWAIT P2, [UR7+0x58], R12 ;  /* 0x0000580cff0075a7 */ /* 0x000f240008041107 */
[----:B--2-4-:R-:W-:Y:S05]  /*4870*/  @!P2 BRA `(.L_x_90) ;  /* 0x0000007000aca947 */ /* 0x014fea0003800000 */
.L_x_175:
        /* <DEDUP_REMOVED lines=8> */
[----:B------:R-:W-:Y:S01]  /*4900*/  @!UP1 UIADD3 UR24, UPT, UPT, UR7, 0x4400, URZ ;  /* 0x0000440007189890 */ /* 0x000fe2000fffe0ff */
[----:B------:R-:W-:Y:S01]  /*4910*/  VOTEU.ALL UP1, P4 ;  /* 0x0000000000ff7886 */ /* 0x000fe20002020000 */
[----:B------:R-:W-:Y:S01]  /*4920*/  UMOV UR27, UR35 ;  /* 0x00000023001b7c82 */ /* 0x000fe20008000000 */
[----:B------:R-:W-:Y:S02]  /*4930*/  UMOV UR28, UR36 ;  /* 0x00000024001c7c82 */ /* 0x000fe40008000000 */
[----:B------:R-:W-:Y:S01]  /*4940*/  IMAD.U32 R11, RZ, RZ, UR8 ;  /* 0x00000008ff0b7e24 */ /* 0x000fe2000f8e00ff */
[----:B------:R-:W-:Y:S01]  /*4950*/  UPRMT UR8, UR37, 0x654, UR25 ;  /* 0x0000065425087896 */ /* 0x000fe20008000019 */
[----:B------:R-:W-:Y:S02]  /*4960*/  IMAD.U32 R10, RZ, RZ, UR9 ;  /* 0x00000009ff0a7e24 */ /* 0x000fe4000f8e00ff */
[----:B------:R-:W-:Y:S01]  /*4970*/  @!P4 IMAD.X R20, RZ, RZ, R33, P0 ;  /* 0x000000ffff14c224 */ /* 0x000fe200000e0621 */
[----:B------:R-:W-:Y:S02]  /*4980*/  @!P4 R2UR UR15, R11 ;  /* 0x000000000b0fc2ca */ /* 0x000fe400000e0000 */
[----:B------:R-:W-:Y:S11]  /*4990*/  @!P4 R2UR UR14, R10 ;  /* 0x000000000a0ec2ca */ /* 0x000ff600000e0000 */
[----:B------:R-:W-:Y:S02]  /*49a0*/  @!UPT UIADD3 URZ, UPT, UPT, URZ, URZ, URZ ;  /* 0x000000fffffff290 */ /* 0x000fe4000fffe0ff */
[----:B------:R2:W-:Y:S01]  /*49b0*/  @!UP1 UTMALDG.3D [UR24], [UR14], desc[UR10] ;  /* 0x00000a180e0095b4 */ /* 0x0005e20008011000 */
[----:B------:R2:W-:Y:S01]  /*49c0*/  @!P4 SYNCS.ARRIVE.TRANS64.RED.A0TR RZ, [UR7+0x38], R0 ;  /* 0x00003800ffffc9a7 */ /* 0x0005e20008300407 */
[----:B------:R-:W-:Y:S01]  /*49d0*/  SYNCS.ARRIVE.TRANS64.RED.A1T0 RZ, [UR8], RZ ;  /* 0x000000ffffff79a7 */ /* 0x000fe20008100408 */
[----:B------:R-:W4:Y:S02]  /*49e0*/  SYNCS.PHASECHK.TRANS64.TRYWAIT P2, [UR7+0x60], R12 ;  /* 0x0000600cff0075a7 */ /* 0x000f240008041107 */
[----:B--2-4-:R-:W-:Y:S05]  /*49f0*/  @!P2 BRA `(.L_x_91) ;  /* 0x000000700064a947 */ /* 0x014fea0003800000 */
.L_x_177:
[----:B------:R-:W2:Y:S01]  /*4a00*/  LDC.64 R14, c[0x0][0xb10] ;  /* 0x0002c400ff0e7b82 */ /* 0x000ea20000000a00 */
[----:B------:R-:W-:Y:S01]  /*4a10*/  @!P4 R2UR UR8, R20 ;  /* 0x000000001408c2ca */ /* 0x000fe200000e0000 */
[----:B------:R-:W-:Y:S01]  /*4a20*/  VOTEU.ALL UP1, P4 ;  /* 0x0000000000ff7886 */ /* 0x000fe20002020000 */
[----:B------:R-:W-:Y:S01]  /*4a30*/  @!P4 R2UR UR9, R21 ;  /* 0x000000001509c2ca */ /* 0x000fe200000e0000 */
[----:B------:R-:W-:Y:S01]  /*4a40*/  UMOV UR10, 0x0 ;  /* 0x00000000000a7882 */ /* 0x000fe20000000000 */
[----:B------:R-:W-:Y:S03]  /*4a50*/  UMOV UR11, 0x10000000 ;  /* 0x10000000000b7882 */ /* 0x000fe60000000000 */
[----:B------:R-:W4:Y:S01]  /*4a60*/  LDC.64 R10, c[0x0][0xb18] ;  /* 0x0002c600ff0a7b82 */ /* 0x000f220000000a00 */
[----:B------:R-:W-:Y:S01]  /*4a70*/  @!UP1 UIADD3 UR18, UPT, UPT, UR34, 0x80, URZ ;  /* 0x0000008022129890 */ /* 0x000fe2000fffe0ff */
[----:B------:R-:W-:Y:S01]  /*4a80*/  @P3 SHF.R.U32.HI R28, RZ, 0x10, R25 ;  /* 0x00000010ff1c3819 */ /* 0x000fe20000011619 */
[----:B------:R-:W-:Y:S01]  /*4a90*/  @!UP1 UIADD3 UR16, UPT, UPT, UR7, 0x8400, URZ ;  /* 0x0000840007109890 */ /* 0x000fe2000fffe0ff */
[----:B------:R-:W-:Y:S01]  /*4aa0*/  VIADD R30, R30, 0x1 ;  /* 0x000000011e1e7836 */ /* 0x000fe20000000000 */
[----:B------:R-:W-:Y:S03]  /*4ab0*/  VOTEU.ALL UP1, P4 ;  /* 0x0000000000ff7886 */ /* 0x000fe60002020000 */
[----:B------:R-:W5:Y:S01]  /*4ac0*/  @!P1 LDC R0, c[0x0][0xb20] ;  /* 0x0002c800ff009b82 */ /* 0x000f620000000800 */
[----:B------:R-:W-:Y:S01]  /*4ad0*/  UMOV UR19, UR35 ;  /* 0x0000002300137c82 */ /* 0x000fe20008000000 */
[----:B------:R-:W-:Y:S01]  /*4ae0*/  IMAD.U32 R21, RZ, RZ, UR8 ;  /* 0x00000008ff157e24 */ /* 0x000fe2000f8e00ff */
[----:B------:R-:W-:Y:S05]  /*4af0*/  UMOV UR20, UR36 ;  /* 0x0000002400147c82 */ /* 0x000fea0008000000 */
[----:B-1----:R-:W1:Y:S01]  /*4b00*/  @!P1 LDC R3, c[0x0][0xb0c] ;  /* 0x0002c300ff039b82 */ /* 0x002e620000000800 */
[----:B------:R-:W-:Y:S01]  /*4b10*/  IMAD.U32 R20, RZ, RZ, UR9 ;  /* 0x00000009ff147e24 */ /* 0x000fe2000f8e00ff */
[----:B------:R-:W-:Y:S01]  /*4b20*/  UPRMT UR8, UR37, 0x654, UR17 ;  /* 0x0000065425087896 */ /* 0x000fe20008000011 */
[----:B------:R-:W-:Y:S03]  /*4b30*/  @!P4 R2UR UR15, R21 ;  /* 0x00000000150fc2ca */ /* 0x000fe600000e0000 */
[----:B------:R-:W-:Y:S01]  /*4b40*/  @!P4 R2UR UR14, R20 ;  /* 0x00000000140ec2ca */ /* 0x000fe200000e0000 */
[----:B------:R-:W-:Y:S11]  /*4b50*/  @!P4 IMAD.MOV.U32 R20, RZ, RZ, 0x4000 ;  /* 0x00004000ff14c424 */ /* 0x000ff600078e00ff */
[----:B------:R-:W-:Y:S01]  /*4b60*/  @!UPT UIADD3 URZ, UPT, UPT, URZ, URZ, URZ ;  /* 0x000000fffffff290 */ /* 0x000fe2000fffe0ff */
[----:B------:R1:W-:Y:S01]  /*4b70*/  @!UP1 UTMALDG.3D [UR16], [UR14], desc[UR10] ;  /* 0x00000a100e0095b4 */ /* 0x0003e20008011000 */
[----:B------:R1:W-:Y:S02]  /*4b80*/  @!P4 SYNCS.ARRIVE.TRANS64.RED.A0TR RZ, [UR7+0x40], R20 ;  /* 0x00004014ffffc9a7 */ /* 0x0003e40008300407 */
[----:B-1----:R-:W-:Y:S01]  /*4b90*/  @!P1 ISETP.NE.AND P2, PT, R3, 0x1, PT ;  /* 0x000000010300980c */ /* 0x002fe20003f45270 */
[C---:B--2---:R-:W-:Y:S01]  /*4ba0*/  @!P1 IMAD.HI.U32 R14, R13.reuse, R14, RZ ;  /* 0x0000000e0d0e9227 */ /* 0x044fe200078e00ff */
[----:B----4-:R-:W-:Y:S03]  /*4bb0*/  @!P1 ISETP.NE.AND P0, PT, R10, 0x1, PT ;  /* 0x000000010a00980c */ /* 0x010fe60003f05270 */
[C---:B------:R-:W-:Y:S01]  /*4bc0*/  @!P1 IMAD.HI.U32 R11, R8.reuse, R11, RZ ;  /* 0x0000000b080b9227 */ /* 0x040fe200078e00ff */
[----:B------:R-:W-:Y:S04]  /*4bd0*/  @!P1 SHF.R.U32.HI R14, RZ, R15, R14 ;  /* 0x0000000fff0e9219 */ /* 0x000fe8000001160e */
[----:B-----5:R-:W-:Y:S01]  /*4be0*/  @!P1 SHF.R.U32.HI R9, RZ, R0, R11 ;  /* 0x00000000ff099219 */ /* 0x020fe2000001160b */
[----:B------:R-:W-:Y:S01]  /*4bf0*/  SYNCS.ARRIVE.TRANS64.RED.A1T0 RZ, [UR8], RZ ;  /* 0x000000ffffff79a7 */ /* 0x000fe20008100408 */
[----:B------:R-:W-:Y:S02]  /*4c00*/  @!P1 SEL R14, R13, R14, !P2 ;  /* 0x0000000e0d0e9207 */ /* 0x000fe40005000000 */
[----:B------:R-:W-:Y:S01]  /*4c10*/  @!P1 SEL R9, R8, R9, !P0 ;  /* 0x0000000908099207 */ /* 0x000fe20004000000 */
[----:B------:R-:W1:Y:S04]  /*4c20*/  SYNCS.PHASECHK.TRANS64.TRYWAIT P5, [UR7+0x68], R12 ;  /* 0x0000680cff0075a7 */ /* 0x000e6800080a1107 */
[----:B------:R-:W-:Y:S02]  /*4c30*/  @!P1 IMAD.IADD R0, R9, 0x1, -R14 ;  /* 0x0000000109009824 */ /* 0x000fe400078e0a0e */
[----:B------:R-:W-:Y:S02]  /*4c40*/  @!P1 IMAD.IADD R9, R14, 0x1, -R9 ;  /* 0x000000010e099824 */ /* 0x000fe400078e0a09 */
[----:B------:R-:W-:Y:S02]  /*4c50*/  @!P1 IMAD R13, R0, R3, R13 ;  /* 0x00000003000d9224 */ /* 0x000fe400078e020d */
[----:B------:R-:W-:Y:S01]  /*4c60*/  @!P1 IMAD R8, R9, R10, R8 ;  /* 0x0000000a09089224 */ /* 0x000fe200078e0208 */
[----:B-1----:R-:W-:Y:S06]  /*4c70*/  @!P5 BRA `(.L_x_92) ;  /* 0x0000006c00dcd947 */ /* 0x002fec0003800000 */
.L_x_179:
[----:B-1----:R-:W-:Y:S01]  /*4c80*/  @!P4 IADD3 R3, P0, PT, R32, 0x580, RZ ;  /* 0x000005802003c810 */ /* 0x002fe20007f1e0ff */
[----:B------:R-:W-:Y:S01]  /*4c90*/  VOTEU.ALL UP1, P4 ;  /* 0x0000000000ff7886 */ /* 0x000fe20002020000 */
[----:B------:R-:W-:Y:S01]  /*4ca0*/  UMOV UR18, 0x0 ;  /* 0x0000000000127882 */ /* 0x000fe20000000000 */
[----:B------:R-:W-:Y:S01]  /*4cb0*/  UMOV UR19, 0x10000000 ;  /* 0x1000000000137882 */ /* 0x000fe20000000000 */
[----:B------:R-:W-:Y:S01]  /*4cc0*/  @!P4 R2UR UR9, R3 ;  /* 0x000000000309c2ca */ /* 0x000fe200000e0000 */
[----:B------:R-:W-:Y:S01]  /*4cd0*/  @!P4 IMAD.X R0, RZ, RZ, R33, P0 ;  /* 0x000000ffff00c224 */ /* 0x000fe200000e0621 */
[----:B------:R-:W-:Y:S01]  /*4ce0*/  @!UP1 UIADD3 UR10, UPT, UPT, UR34, 0xc0, URZ ;  /* 0x000000c0220a9890 */ /* 0x000fe2000fffe0ff */
[----:B------:R-:W-:Y:S01]  /*4cf0*/  ISETP.NE.AND P0, PT, R30, 0x2, PT ;  /* 0x000000021e00780c */ /* 0x000fe20003f05270 */
[----:B------:R-:W-:Y:S01]  /*4d00*/  UMOV UR11, UR35 ;  /* 0x00000023000b7c82 */ /* 0x000fe20008000000 */
[----:B------:R-:W-:Y:S01]  /*4d10*/  UMOV UR12, UR36 ;  /* 0x00000024000c7c82 */ /* 0x000fe20008000000 */
[----:B------:R-:W-:Y:S01]  /*4d20*/  @!P4 R2UR UR8, R0 ;  /* 0x000000000008c2ca */ /* 0x000fe200000e0000 */
[----:B------:R-:W-:Y:S01]  /*4d30*/  IMAD.IADD R20, R8, 0x1, R154 ;  /* 0x0000000108147824 */ /* 0x000fe200078e029a */
[----:B------:R-:W-:Y:S01]  /*4d40*/  @P3 R2UR UR36, R28 ;  /* 0x000000001c2432ca */ /* 0x000fe200000e0000 */
[----:B------:R-:W-:Y:S01]  /*4d50*/  IMAD.IADD R21, R13, 0x1, R156 ;  /* 0x000000010d157824 */ /* 0x000fe200078e029c */
[----:B------:R-:W-:Y:S02]  /*4d60*/  SEL R0, RZ, 0x1, P0 ;  /* 0x00000001ff007807 */ /* 0x000fe40000000000 */
[----:B------:R-:W-:Y:S01]  /*4d70*/  LOP3.LUT R31, R31, 0x1, RZ, 0x3c, !PT ;  /* 0x000000011f1f7812 */ /* 0x000fe200078e3cff */
[----:B------:R-:W-:Y:S01]  /*4d80*/  IMAD.U32 R10, RZ, RZ, UR9 ;  /* 0x00000009ff0a7e24 */ /* 0x000fe2000f8e00ff */
[----:B------:R-:W-:Y:S01]  /*4d90*/  @!UP1 UIADD3 UR9, UPT, UPT, UR7, 0x48, URZ ;  /* 0x0000004807099890 */ /* 0x000fe2000fffe0ff */
[----:B------:R-:W-:Y:S02]  /*4da0*/  LOP3.LUT R29, R29, R0, RZ, 0x3c, !PT ;  /* 0x000000001d1d7212 */ /* 0x000fe400078e3cff */
[----:B------:R-:W-:Y:S02]  /*4db0*/  SEL R30, R30, RZ, P0 ;  /* 0x000000ff1e1e7207 */ /* 0x000fe40000000000 */
[----:B------:R-:W-:Y:S01]  /*4dc0*/  IMAD.U32 R11, RZ, RZ, UR8 ;  /* 0x00000008ff0b7e24 */ /* 0x000fe2000f8e00ff */
[----:B------:R-:W-:Y:S01]  /*4dd0*/  @!P4 R2UR UR14, R10 ;  /* 0x000000000a0ec2ca */ /* 0x000fe200000e0000 */
[----:B------:R-:W-:Y:S01]  /*4de0*/  @!UP1 UIADD3 UR8, UPT, UPT, UR7, 0xc400, URZ ;  /* 0x0000c40007089890 */ /* 0x000fe2000fffe0ff */
[----:B------:R-:W-:Y:S02]  /*4df0*/  VOTEU.ALL UP1, P4 ;  /* 0x0000000000ff7886 */ /* 0x000fe40002020000 */
[----:B------:R-:W-:Y:S11]  /*4e00*/  @!P4 R2UR UR15, R11 ;  /* 0x000000000b0fc2ca */ /* 0x000ff600000e0000 */
[----:B------:R-:W-:Y:S02]  /*4e10*/  @!UPT UIADD3 URZ, UPT, UPT, URZ, URZ, URZ ;  /* 0x000000fffffff290 */ /* 0x000fe4000fffe0ff */
[----:B------:R2:W-:Y:S01]  /*4e20*/  @!UP1 UTMALDG.3D [UR8], [UR14], desc[UR18] ;  /* 0x000012080e0095b4 */ /* 0x0005e20008011000 */
[----:B------:R2:W-:Y:S01]  /*4e30*/  @!P4 SYNCS.ARRIVE.TRANS64.RED.A0TR RZ, [UR7+0x48], R23 ;  /* 0x00004817ffffc9a7 */ /* 0x0005e20008300407 */
[----:B------:R-:W-:Y:S01]  /*4e40*/  UPLOP3.LUT UP1, UPT, UPT, UPT, UPT, 0x80, 0x8 ;  /* 0x000000000008789c */ /* 0x000fe20003f2f070 */
[----:B------:R-:W-:Y:S01]  /*4e50*/  SYNCS.ARRIVE.TRANS64.RED.A1T0 RZ, [UR13], RZ ;  /* 0x000000ffffff79a7 */ /* 0x000fe2000810040d */
[----:B------:R-:W-:Y:S09]  /*4e60*/  @P3 BRA `(.L_x_93) ;  /* 0xfffffff000943947 */ /* 0x000ff2000383ffff */
[----:B------:R-:W-:-:S04]  /*4e70*/  SHF.L.U32 R3, R31, 0x1f, RZ ;  /* 0x0000001f1f037819 */ /* 0x000fc800000006ff */
[----:B------:R-:W1:Y:S02]  /*4e80*/  SYNCS.PHASECHK.TRANS64.TRYWAIT P0, [UR7+0x50], R3 ;  /* 0x00005003ff0075a7 */ /* 0x000e640008001107 */
[----:B-1----:R-:W-:Y:S05]  /*4e90*/  @!P0 BRA `(.L_x_94) ;  /* 0x0000006c006c8947 */ /* 0x002fea0003800000 */
.L_x_181:
[----:B------:R-:W4:Y:S02]  /*4ea0*/  SYNCS.PHASECHK.TRANS64.TRYWAIT P0, [UR7+0x58], R3 ;  /* 0x00005803ff0075a7 */ /* 0x000f240008001107 */
[----:B----4-:R-:W-:Y:S05]  /*4eb0*/  @!P0 BRA `(.L_x_95) ;  /* 0x0000006c007c8947 */ /* 0x010fea0003800000 */
.L_x_183:
[----:B------:R-:W4:Y:S02]  /*4ec0*/  SYNCS.PHASECHK.TRANS64.TRYWAIT P0, [UR7+0x60], R3 ;  /* 0x00006003ff0075a7 */ /* 0x000f240008001107 */
[----:B----4-:R-:W-:Y:S05]  /*4ed0*/  @!P0 BRA `(.L_x_96) ;  /* 0x0000006c008c8947 */ /* 0x010fea0003800000 */
.L_x_185:
[----:B-1----:R-:W-:-:S07]  /*4ee0*/  MOV R0, UR7 ;  /* 0x0000000700007c02 */ /* 0x002fce0008000f00 */
.L_x_97:
[----:B-1----:R-:W-:-:S04]  /*4ef0*/  SHF.L.U32 R3, R31, 0x1f, RZ ;  /* 0x0000001f1f037819 */ /* 0x002fc800000006ff */
[----:B------:R1:W4:Y:S03]  /*4f00*/  SYNCS.PHASECHK.TRANS64.TRYWAIT P0, [R0+URZ+0x68], R3 ;  /* 0x00006803000075a7 */ /* 0x00032600080011ff */
[----:B----4-:R-:W-:Y:S05]  /*4f10*/  @!P0 NANOSLEEP.SYNCS 0x989680 ;  /* 0x009896800000895d */ /* 0x010fea0003900000 */
[----:B------:R-:W4:Y:S02]  /*4f20*/  @!P0 SYNCS.PHASECHK.TRANS64 P0, [R0+URZ+0x68], R3 ;  /* 0x00006803000085a7 */ /* 0x000f2400080010ff */
[----:B--2-4-:R-:W-:Y:S05]  /*4f30*/  @P0 EXIT ;  /* 0x000000000000094d */ /* 0x014fea0003800000 */
[----:B------:R-:W-:Y:S05]  /*4f40*/  BRA `(.L_x_97) ;  /* 0xfffffffc00e87947 */ /* 0x000fea000383ffff */
.L_x_82:
[----:B------:R-:W-:-:S06]  /*4f50*/  UISETP.GE.AND UP1, UPT, UR10, 0x4, UPT ;  /* 0x000000040a00788c */ /* 0x000fcc000bf26270 */
[----:B------:R-:W-:-:S13]  /*4f60*/  PLOP3.LUT P0, PT, PT, PT, UP1, 0x80, 0x8 ;  /* 0x000000000008781c */ /* 0x000fda0003f0f018 */
[----:B------:R-:W-:Y:S05]  /*4f70*/  @!P0 EXIT ;  /* 0x000000000000894d */ /* 0x000fea0003800000 */
[----:B------:R-:W-:Y:S01]  /*4f80*/  BAR.SYNC.DEFER_BLOCKING 0x6, 0xa0 ;  /* 0x0182800000007b1d */ /* 0x000fe20000010000 */
[C---:B------:R-:W-:Y:S01]  /*4f90*/  IMAD.SHL.U32 R3, R170.reuse, 0x40, RZ ;  /* 0x00000040aa037824 */ /* 0x040fe200078e00ff */
[C---:B------:R-:W-:Y:S01]  /*4fa0*/  LOP3.LUT R161, R170.reuse, 0x1, RZ, 0xc0, !PT ;  /* 0x00000001aaa17812 */ /* 0x040fe200078ec0ff */
[C---:B------:R-:W-:Y:S02]  /*4fb0*/  IMAD.U32 R79, R170.reuse, 0x10000, RZ ;  /* 0x00010000aa4f7824 */ /* 0x040fe400078e00ff */
[----:B------:R-:W-:Y:S02]  /*4fc0*/  HFMA2 R167, -RZ, RZ, 0, 5.9604644775390625e-08 ;  /* 0x00000001ffa77431 */ /* 0x000fe400000001ff */
[C---:B------:R-:W-:Y:S01]  /*4fd0*/  IMAD.SHL.U32 R160, R170.reuse, 0x8, RZ ;  /* 0x00000008aaa07824 */ /* 0x040fe200078e00ff */
[----:B------:R-:W-:Y:S01]  /*4fe0*/  UMOV UR48, 0x400 ;  /* 0x0000040000307882 */ /* 0x000fe20000000000 */
[----:B------:R-:W1:Y:S01]  /*4ff0*/  LDC R159, c[0x0][0x370] ;  /* 0x0000dc00ff9f7b82 */ /* 0x000e620000000800 */
[----:B------:R-:W-:Y:S01]  /*5000*/  ULEA UR48, UR37, UR48, 0x18 ;  /* 0x0000003025307291 */ /* 0x000fe2000f8ec0ff */
[----:B------:R-:W-:Y:S01]  /*5010*/  ISETP.NE.U32.AND P0, PT, R161, 0x1, PT ;  /* 0x00000001a100780c */ /* 0x000fe20003f05070 */
[----:B------:R-:W-:Y:S01]  /*5020*/  IMAD.MOV.U32 R169, RZ, RZ, 0x2 ;  /* 0x00000002ffa97424 */ /* 0x000fe200078e00ff */
[----:B------:R-:W-:Y:S01]  /*5030*/  LOP3.LUT R5, R3, 0x1c0, RZ, 0xc0, !PT ;  /* 0x000001c003057812 */ /* 0x000fe200078ec0ff */
[----:B------:R-:W-:Y:S01]  /*5040*/  UIADD3 UR4, UPT, UPT, UR48, 0x400, URZ ;  /* 0x0000040030047890 */ /* 0x000fe2000fffe0ff */
[----:B------:R-:W-:Y:S01]  /*5050*/  LOP3.LUT R79, R79, 0x600000, RZ, 0xc0, !PT ;  /* 0x006000004f4f7812 */ /* 0x000fe200078ec0ff */
[----:B------:R-:W-:Y:S01]  /*5060*/  IMAD.MOV.U32 R168, RZ, RZ, 0x4 ;  /* 0x00000004ffa87424 */ /* 0x000fe200078e00ff */
[----:B------:R-:W2:Y:S01]  /*5070*/  LDC R74, c[0x0][0xb0c] ;  /* 0x0002c300ff4a7b82 */ /* 0x000ea20000000800 */
[----:B------:R-:W-:Y:S01]  /*5080*/  R2P PR, R170, 0x6 ;  /* 0x00000006aa007804 */ /* 0x000fe20000000000 */
[----:B------:R-:W-:Y:S01]  /*5090*/  IMAD.MOV.U32 R76, RZ, RZ, RZ ;  /* 0x000000ffff4c7224 */ /* 0x000fe200078e00ff */
[----:B------:R-:W-:Y:S01]  /*50a0*/  LOP3.LUT R160, R5, 0x38, R160, 0xf8, !PT ;  /* 0x0000003805a07812 */ /* 0x000fe200078ef8a0 */
[----:B------:R-:W-:Y:S01]  /*50b0*/  IMAD.MOV.U32 R166, RZ, RZ, RZ ;  /* 0x000000ffffa67224 */ /* 0x000fe200078e00ff */
[----:B------:R-:W-:Y:S01]  /*50c0*/  P2R R2, PR, RZ, 0x1 ;  /* 0x00000001ff027803 */ /* 0x000fe20000000000 */
[----:B------:R-:W-:Y:S01]  /*50d0*/  IMAD.MOV.U32 R173, RZ, RZ, RZ ;  /* 0x000000ffffad7224 */ /* 0x000fe200078e00ff */
[----:B------:R-:W-:Y:S01]  /*50e0*/  LOP3.LUT R160, R160, 0x1e00, R3, 0xf8, !PT ;  /* 0x00001e00a0a07812 */ /* 0x000fe200078ef803 */
[----:B------:R-:W3:Y:S01]  /*50f0*/  LDC R157, c[0x0][0xb20] ;  /* 0x0002c800ff9d7b82 */ /* 0x000ee20000000800 */
[----:B------:R-:W4:Y:S01]  /*5100*/  LDS R0, [UR48+0x110] ;  /* 0x00011030ff007984 */ /* 0x000f220008000800 */
[----:B------:R-:W-:Y:S01]  /*5110*/  LOP3.LUT R170, R170, 0x60, RZ, 0xc0, !PT ;  /* 0x00000060aaaa7812 */ /* 0x000fe200078ec0ff */
[----:B------:R-:W-:Y:S01]  /*5120*/  IMAD.U32 R163, RZ, RZ, UR4 ;  /* 0x00000004ffa37e24 */ /* 0x000fe2000f8e00ff */
[----:B------:R-:W-:Y:S01]  /*5130*/  MOV R165, RZ ;  /* 0x000000ff00a57202 */ /* 0x000fe20000000f00 */
[----:B------:R-:W1:Y:S01]  /*5140*/  LDCU.64 UR52, c[0x0][0x348] ;  /* 0x00006900ff3477ac */ /* 0x000e620008000a00 */
[----:B------:R-:W-:-:S02]  /*5150*/  SEL R169, R169, 0xfffffffe, !P1 ;  /* 0xfffffffea9a97807 */ /* 0x000fc40004800000 */
[----:B------:R-:W1:Y:S01]  /*5160*/  LDC R73, c[0x0][0xb30] ;  /* 0x0002cc00ff497b82 */ /* 0x000e620000000800 */
[----:B------:R-:W-:Y:S01]  /*5170*/  SEL R168, R168, 0xfffffffc, !P2 ;  /* 0xfffffffca8a87807 */ /* 0x000fe20005000000 */
[----:B------:R-:W1:Y:S01]  /*5180*/  LDCU.64 UR38, c[0x0][0x888] ;  /* 0x00011100ff2677ac */ /* 0x000e620008000a00 */
[----:B------:R-:W1:Y:S05]  /*5190*/  LDCU.64 UR44, c[0x0][0x890] ;  /* 0x00011200ff2c77ac */ /* 0x000e6a0008000a00 */
[----:B------:R-:W1:Y:S01]  /*51a0*/  LDC.64 R152, c[0x0][0xb10] ;  /* 0x0002c400ff987b82 */ /* 0x000e620000000a00 */
[----:B------:R-:W-:Y:S01]  /*51b0*/  UMOV UR49, URZ ;  /* 0x000000ff00317c82 */ /* 0x000fe20008000000 */
[----:B------:R-:W-:-:S06]  /*51c0*/  UMOV UR51, URZ ;  /* 0x000000ff00337c82 */ /* 0x000fcc0008000000 */
[----:B------:R-:W1:Y:S08]  /*51d0*/  LDC.64 R70, c[0x0][0xb18] ;  /* 0x0002c600ff467b82 */ /* 0x000e700000000a00 */
[----:B------:R-:W1:Y:S08]  /*51e0*/  LDC.64 R68, c[0x0][0xb28] ;  /* 0x0002ca00ff447b82 */ /* 0x000e700000000a00 */
[----:B------:R-:W1:Y:S01]  /*51f0*/  LDC.64 R150, c[0x0][0x8b0] ;  /* 0x00022c00ff967b82 */ /* 0x000e620000000a00 */
[----:B----4-:R-:W-:-:S07]  /*5200*/  IMAD.IADD R79, R0, 0x1, R79 ;  /* 0x00000001004f7824 */ /* 0x010fce00078e024f */
[----:B------:R-:W4:Y:S08]  /*5210*/  LDC.64 R148, c[0x0][0x8a8] ;  /* 0x00022a00ff947b82 */ /* 0x000f300000000a00 */
[----:B--23--:R-:W1:Y:S02]  /*5220*/  LDC R158, c[0x0][0x374] ;  /* 0x0000dd00ff9e7b82 */ /* 0x00ce640000000800 */
.L_x_141:
[----:B------:R-:W-:Y:S02]  /*5230*/  LEA R0, R173, UR48, 0x3 ;  /* 0x00000030ad007c11 */ /* 0x000fe4000f8e18ff */
[----:B------:R-:W-:Y:S02]  /*5240*/  SHF.L.U32 R3, R165, 0x1f, RZ ;  /* 0x0000001fa5037819 */ /* 0x000fe400000006ff */
[----:B-1----:R-:W-:Y:S02]  /*5250*/  LEA R16, R173, UR48, 0x4 ;  /* 0x00000030ad107c11 */ /* 0x002fe4000f8e20ff */
[----:B------:R-:W2:Y:S02]  /*5260*/  SYNCS.PHASECHK.TRANS64.TRYWAIT P0, [R0+URZ+0x80], R3 ;  /* 0x00008003000075a7 */ /* 0x000ea400080011ff */
[----:B--2---:R-:W-:Y:S05]  /*5270*/  @!P0 BRA `(.L_x_98) ;  /* 0x0000006800bc8947 */ /* 0x004fea0003800000 */
.L_x_186:
[----:B------:R-:W3:Y:S01]  /*5280*/  LDC.64 R12, c[0x0][0xb10] ;  /* 0x0002c400ff0c7b82 */ /* 0x000ee20000000a00 */
[----:B------:R-:W4:Y:S01]  /*5290*/  LDS.128 R16, [R16+0xf0] ;  /* 0x0000f00010107984 */ /* 0x000f220000000c00 */
[----:B-1----:R-:W-:Y:S01]  /*52a0*/  ISETP.NE.AND P1, PT, R73, 0x1, PT ;  /* 0x000000014900780c */ /* 0x002fe20003f25270 */
[----:B--2---:R-:W-:Y:S01]  /*52b0*/  VIADD R0, R0, 0x90 ;  /* 0x0000009000007836 */ /* 0x004fe20000000000 */
[----:B------:R-:W-:Y:S04]  /*52c0*/  ISETP.GE.AND P0, PT, R72, 0x1, PT ;  /* 0x000000014800780c */ /* 0x000fe80003f06270 */
[----:B------:R-:W1:Y:S01]  /*52d0*/  LDC.64 R10, c[0x0][0xb18] ;  /* 0x0002c600ff0a7b82 */ /* 0x000e620000000a00 */
[----:B------:R-:W-:Y:S01]  /*52e0*/  PRMT R0, RZ, 0x654, R0 ;  /* 0x00000654ff007816 */ /* 0x000fe20000000000 */
[----:B------:R-:W-:Y:S01]  /*52f0*/  @!PT LDS RZ, [RZ] ;  /* 0x00000000fffff984 */ /* 0x000fe20000000800 */
[----:B------:R-:W-:Y:S01]  /*5300*/  @!PT LDS RZ, [RZ] ;  /* 0x00000000fffff984 */ /* 0x000fe20000000800 */
[----:B------:R-:W-:Y:S01]  /*5310*/  @!PT LDS RZ, [RZ] ;  /* 0x00000000fffff984 */ /* 0x000fe20000000800 */
[----:B------:R-:W-:Y:S01]  /*5320*/  @!PT LDS RZ, [RZ] ;  /* 0x00000000fffff984 */ /* 0x000fe20000000800 */
[----:B------:R2:W-:Y:S06]  /*5330*/  MEMBAR.ALL.CTA ;  /* 0x0000000000007992 */ /* 0x0005ec0000008000 */
[----:B--2---:R-:W2:Y:S01]  /*5340*/  FENCE.VIEW.ASYNC.S ;  /* 0x00000000000073c6 */ /* 0x004ea20000000000 */
[----:B------:R-:W1:Y:S08]  /*5350*/  @!P1 LDC R14, c[0x0][0xb20] ;  /* 0x0002c800ff0e9b82 */ /* 0x000e700000000800 */
[----:B------:R-:W1:Y:S01]  /*5360*/  @!P1 LDC R9, c[0x0][0xb0c] ;  /* 0x0002c300ff099b82 */ /* 0x000e620000000800 */
[----:B--2---:R2:W-:Y:S01]  /*5370*/  SYNCS.ARRIVE.TRANS64.RED.A1T0 RZ, [R0+URZ], RZ ;  /* 0x000000ff00ff79a7 */ /* 0x0045e200081004ff */
[----:B----4-:R-:W-:Y:S04]  /*5380*/  LOP3.LUT P4, RZ, R18, 0x1, RZ, 0xc0, !PT ;  /* 0x0000000112ff7812 */ /* 0x010fe8000788c0ff */
[----:B------:R-:W-:Y:S09]  /*5390*/  P2R R171, PR, RZ, 0x10 ;  /* 0x00000010ffab7803 */ /* 0x000ff20000000000 */
[----:B------:R-:W-:Y:S02]  /*53a0*/  @P4 MOV R77, R16 ;  /* 0x00000010004d4202 */ /* 0x000fe40000000f00 */
[----:B------:R-:W-:Y:S01]  /*53b0*/  @P4 LOP3.LUT R75, R17, 0xffff, RZ, 0xc0, !PT ;  /* 0x0000ffff114b4812 */ /* 0x000fe200078ec0ff */
[----:B--23--:R-:W-:Y:S06]  /*53c0*/  @!P0 BRA `(.L_x_99) ;  /* 0x0000000000a48947 */ /* 0x00cfec0003800000 */
[----:B------:R-:W-:Y:S01]  /*53d0*/  IMAD.HI.U32 R24, R158, R71, RZ ;  /* 0x000000479e187227 */ /* 0x000fe200078e00ff */
[----:B------:R-:W-:Y:S02]  /*53e0*/  ISETP.NE.AND P0, PT, R70, 0x1, PT ;  /* 0x000000014600780c */ /* 0x000fe40003f05270 */
[----:B------:R-:W-:Y:S01]  /*53f0*/  ISETP.NE.AND P2, PT, R72, 0x1, PT ;  /* 0x000000014800780c */ /* 0x000fe20003f45270 */
[-C--:B------:R-:W-:Y:S01]  /*5400*/  IMAD.HI.U32 R22, R159, R152.reuse, RZ ;  /* 0x000000989f167227 */ /* 0x080fe200078e00ff */
[----:B------:R-:W-:Y:S02]  /*5410*/  SHF.R.U32.HI R23, RZ, R157, R24 ;  /* 0x0000009dff177219 */ /* 0x000fe40000011618 */
[----:B------:R-:W-:Y:S01]  /*5420*/  ISETP.NE.AND P3, PT, R74, 0x1, PT ;  /* 0x000000014a00780c */ /* 0x000fe20003f65270 */
[----:B------:R-:W-:Y:S01]  /*5430*/  IMAD.HI.U32 R28, R75, R71, RZ ;  /* 0x000000474b1c7227 */ /* 0x000fe200078e00ff */
[----:B------:R-:W-:Y:S02]  /*5440*/  SHF.R.U32.HI R22, RZ, R153, R22 ;  /* 0x00000099ff167219 */ /* 0x000fe40000011616 */
[----:B------:R-:W-:Y:S01]  /*5450*/  SEL R3, R158, R23, !P0 ;  /* 0x000000179e037207 */ /* 0x000fe20004000000 */
[----:B------:R-:W-:Y:S01]  /*5460*/  IMAD.HI.U32 R26, R77, R152, RZ ;  /* 0x000000984d1a7227 */ /* 0x000fe200078e00ff */
[----:B------:R-:W-:Y:S03]  /*5470*/  SEL R7, R159, R22, !P3 ;  /* 0x000000169f077207 */ /* 0x000fe60005800000 */
[-C--:B------:R-:W-:Y:S01]  /*5480*/  IMAD.HI.U32 R22, R3, R68.reuse, RZ ;  /* 0x0000004403167227 */ /* 0x080fe200078e00ff */
[----:B------:R-:W-:Y:S03]  /*5490*/  SHF.R.U32.HI R26, RZ, R153, R26 ;  /* 0x00000099ff1a7219 */ /* 0x000fe6000001161a */
[----:B------:R-:W-:Y:S01]  /*54a0*/  IMAD.HI.U32 R24, R7, R68, RZ ;  /* 0x0000004407187227 */ /* 0x000fe200078e00ff */
[----:B------:R-:W-:Y:S02]  /*54b0*/  @P2 SHF.R.U32.HI R3, RZ, R69, R22 ;  /* 0x00000045ff032219 */ /* 0x000fe40000011616 */
[----:B------:R-:W-:Y:S02]  /*54c0*/  SHF.R.U32.HI R22, RZ, R157, R28 ;  /* 0x0000009dff167219 */ /* 0x000fe4000001161c */
[----:B------:R-:W-:Y:S01]  /*54d0*/  @P2 SHF.R.U32.HI R7, RZ, R69, R24 ;  /* 0x00000045ff072219 */ /* 0x000fe20000011618 */
[C---:B------:R-:W-:Y:S01]  /*54e0*/  IMAD R2, R72.reuse, R3, RZ ;  /* 0x0000000348027224 */ /* 0x040fe200078e02ff */
[----:B------:R-:W-:Y:S02]  /*54f0*/  SEL R5, R75, R22, !P0 ;  /* 0x000000164b057207 */ /* 0x000fe40004000000 */
[----:B------:R-:W-:Y:S01]  /*5500*/  SEL R3, R77, R26, !P3 ;  /* 0x0000001a4d037207 */ /* 0x000fe20005800000 */
[----:B------:R-:W-:Y:S01]  /*5510*/  IMAD R4, R72, R7, RZ ;  /* 0x0000000748047224 */ /* 0x000fe200078e02ff */
[C---:B------:R-:W-:Y:S01]  /*5520*/  ISETP.GE.AND P0, PT, R5.reuse, R2, PT ;  /* 0x000000020500720c */ /* 0x040fe20003f06270 */
[----:B------:R-:W-:Y:S03]  /*5530*/  IMAD.HI.U32 R6, R5, R68, RZ ;  /* 0x0000004405067227 */ /* 0x000fe600078e00ff */
[----:B------:R-:W-:Y:S01]  /*5540*/  ISETP.GE.OR P0, PT, R3, R4, P0 ;  /* 0x000000040300720c */ /* 0x000fe20000706670 */
[----:B------:R-:W-:Y:S01]  /*5550*/  IMAD.MOV R4, RZ, RZ, -R3 ;  /* 0x000000ffff047224 */ /* 0x000fe200078e0a03 */
[-C--:B------:R-:W-:Y:S03]  /*5560*/  SHF.R.U32.HI R6, RZ, R69.reuse, R6 ;  /* 0x00000045ff067219 */ /* 0x080fe60000011606 */
[----:B------:R-:W-:Y:S01]  /*5570*/  IMAD R77, R74, R4, R77 ;  /* 0x000000044a4d7224 */ /* 0x000fe200078e024d */
[----:B------:R-:W-:Y:S05]  /*5580*/  SEL R15, R5, R6, !P2 ;  /* 0x00000006050f7207 */ /* 0x000fea0005000000 */
[----:B------:R-:W-:Y:S02]  /*5590*/  IMAD.MOV R6, RZ, RZ, -R15 ;  /* 0x000000ffff067224 */ /* 0x000fe400078e0a0f */
[C---:B------:R-:W-:Y:S04]  /*55a0*/  @!P0 IMAD.HI.U32 R2, R3.reuse, R68, RZ ;  /* 0x0000004403028227 */ /* 0x040fe800078e00ff */
[----:B------:R-:W-:Y:S01]  /*55b0*/  IMAD R6, R72, R6, R5 ;  /* 0x0000000648067224 */ /* 0x000fe200078e0205 */
[----:B------:R-:W-:Y:S04]  /*55c0*/  @!P0 SHF.R.U32.HI R2, RZ, R69, R2 ;  /* 0x00000045ff028219 */ /* 0x000fe80000011602 */
[----:B------:R-:W-:Y:S02]  /*55d0*/  @!P0 SEL R0, R3, R2, !P2 ;  /* 0x0000000203008207 */ /* 0x000fe40005000000 */
[----:B------:R-:W-:Y:S02]  /*55e0*/  IADD3 R2, PT, PT, -R5, RZ, RZ ;  /* 0x000000ff05027210 */ /* 0x000fe40007ffe1ff */
[----:B------:R-:W-:Y:S01]  /*55f0*/  @!P0 IADD3 R8, PT, PT, R15, -R0, RZ ;  /* 0x800000000f088210 */ /* 0x000fe20007ffe0ff */
[----:B------:R-:W-:Y:S02]  /*5600*/  @!P0 IMAD R0, R7, R6, R0 ;  /* 0x0000000607008224 */ /* 0x000fe400078e0200 */
[----:B------:R-:W-:Y:S02]  /*5610*/  IMAD R75, R70, R2, R75 ;  /* 0x00000002464b7224 */ /* 0x000fe400078e024b */
[----:B------:R-:W-:Y:S02]  /*5620*/  @!P0 IMAD R5, R8, R72, R3 ;  /* 0x0000004808058224 */ /* 0x000fe400078e0203 */
[----:B------:R-:W-:Y:S04]  /*5630*/  @!P0 IMAD.MOV.U32 R3, RZ, RZ, R0 ;  /* 0x000000ffff038224 */ /* 0x000fe800078e0000 */
[----:B------:R-:W-:Y:S02]  /*5640*/  IMAD R77, R3, R74, R77 ;  /* 0x0000004a034d7224 */ /* 0x000fe400078e024d */
[----:B------:R-:W-:Y:S07]  /*5650*/  IMAD R75, R5, R70, R75 ;  /* 0x00000046054b7224 */ /* 0x000fee00078e024b */
.L_x_99:
[----:B-1----:R-:W-:Y:S01]  /*5660*/  @!P1 ISETP.NE.AND P0, PT, R10, 0x1, PT ;  /* 0x000000010a00980c */ /* 0x002fe20003f05270 */
[----:B------:R-:W-:Y:S01]  /*5670*/  @!P1 IMAD.HI.U32 R3, R75, R11, RZ ;  /* 0x0000000b4b039227 */ /* 0x000fe200078e00ff */
[----:B------:R-:W-:Y:S01]  /*5680*/  R2UR UR42, R21 ;  /* 0x00000000152a72ca */ /* 0x000fe200000e0000 */
[----:B------:R-:W-:Y:S01]  /*5690*/  BSSY.RECONVERGENT B6, `(.L_x_100) ;  /* 0x0000031000067945 */ /* 0x000fe20003800200 */
[----:B------:R-:W-:Y:S01]  /*56a0*/  R2UR UR41, R20 ;  /* 0x00000000142972ca */ /* 0x000fe200000e0000 */
[----:B------:R-:W-:Y:S01]  /*56b0*/  @!P1 IMAD.HI.U32 R0, R77, R12, RZ ;  /* 0x0000000c4d009227 */ /* 0x000fe200078e00ff */
[----:B------:R-:W-:Y:S02]  /*56c0*/  @!P1 SHF.R.U32.HI R2, RZ, R14, R3 ;  /* 0x0000000eff029219 */ /* 0x000fe40000011603 */
[----:B------:R-:W-:Y:S01]  /*56d0*/  @!P1 ISETP.NE.AND P2, PT, R9, 0x1, PT ;  /* 0x000000010900980c */ /* 0x000fe20003f45270 */
[----:B------:R-:W-:Y:S01]  /*56e0*/  VIADD R173, R173, 0x1 ;  /* 0x00000001adad7836 */ /* 0x000fe20000000000 */
[----:B------:R-:W-:Y:S02]  /*56f0*/  @!P1 SEL R2, R75, R2, !P0 ;  /* 0x000000024b029207 */ /* 0x000fe40004000000 */
[----:B------:R-:W-:Y:S02]  /*5700*/  @!P1 SHF.R.U32.HI R0, RZ, R13, R0 ;  /* 0x0000000dff009219 */ /* 0x000fe40000011600 */
[----:B------:R-:W-:Y:S01]  /*5710*/  LOP3.LUT P0, RZ, R163, 0x3f0, RZ, 0xc0, !PT ;  /* 0x000003f0a3ff7812 */ /* 0x000fe2000780c0ff */
[----:B------:R-:W-:Y:S01]  /*5720*/  USHF.L.U32 UR42, UR42, 0x7, URZ ;  /* 0x000000072a2a7899 */ /* 0x000fe200080006ff */
[----:B------:R-:W-:Y:S01]  /*5730*/  @!P1 SEL R3, R77, R0, !P2 ;  /* 0x000000004d039207 */ /* 0x000fe20005000000 */
[----:B------:R-:W-:Y:S01]  /*5740*/  USHF.L.U32 UR41, UR41, 0x8, URZ ;  /* 0x0000000829297899 */ /* 0x000fe200080006ff */
[----:B------:R-:W-:Y:S03]  /*5750*/  @P4 SHF.R.U32.HI R164, RZ, 0x10, R17 ;  /* 0x00000010ffa44819 */ /* 0x000fe60000011611 */
[----:B------:R-:W-:Y:S02]  /*5760*/  @!P1 IMAD.IADD R0, R2, 0x1, -R3 ;  /* 0x0000000102009824 */ /* 0x000fe400078e0a03 */
[----:B------:R-:W-:Y:S02]  /*5770*/  @!P1 IMAD.IADD R2, R3, 0x1, -R2 ;  /* 0x0000000103029824 */ /* 0x000fe400078e0a02 */
[----:B------:R-:W-:Y:S02]  /*5780*/  @!P1 IMAD R77, R0, R9, R77 ;  /* 0x00000009004d9224 */ /* 0x000fe400078e024d */
[----:B------:R-:W-:Y:S01]  /*5790*/  @!P1 IMAD R75, R2, R10, R75 ;  /* 0x0000000a024b9224 */ /* 0x000fe200078e024b */
[----:B------:R-:W-:Y:S06]  /*57a0*/  @!P0 BRA `(.L_x_101) ;  /* 0x00000000007c8947 */ /* 0x000fec0003800000 */
[----:B------:R-:W1:Y:S01]  /*57b0*/  LDCU.64 UR8, c[0x4][0x80] ;  /* 0x01001000ff0877ac */ /* 0x000e620008000a00 */
[----:B------:R-:W-:Y:S01]  /*57c0*/  MOV R2, 0x0 ;  /* 0x0000000000027802 */ /* 0x000fe20000000f00 */
[----:B------:R-:W-:Y:S02]  /*57d0*/  HFMA2 R12, -RZ, RZ, 0, 5.9604644775390625e-08 ;  /* 0x00000001ff0c7431 */ /* 0x000fe400000001ff */
[----:B------:R-:W-:Y:S01]  /*57e0*/  IMAD.MOV.U32 R8, RZ, RZ, 0x70 ;  /* 0x00000070ff087424 */ /* 0x000fe200078e00ff */
[----:B------:R2:W3:Y:S01]  /*57f0*/  LDC.64 R14, c[0x4][R2] ;  /* 0x01000000020e7b82 */ /* 0x0004e20000000a00 */
[----:B------:R-:W4:Y:S01]  /*5800*/  LDCU.64 UR6, c[0x4][0x88] ;  /* 0x01001100ff0677ac */ /* 0x000f220008000a00 */
[----:B------:R-:W-:Y:S01]  /*5810*/  IMAD.MOV.U32 R13, RZ, RZ, RZ ;  /* 0x000000ffff0d7224 */ /* 0x000fe200078e00ff */
[----:B------:R-:W2:Y:S01]  /*5820*/  LDCU.64 UR4, c[0x4][0x8] ;  /* 0x01000100ff0477ac */ /* 0x000ea20008000a00 */
[----:B-1----:R-:W-:Y:S01]  /*5830*/  MOV R5, UR9 ;  /* 0x0000000900057c02 */ /* 0x002fe20008000f00 */
[----:B------:R-:W-:Y:S01]  /*5840*/  IMAD.U32 R4, RZ, RZ, UR8 ;  /* 0x00000008ff047e24 */ /* 0x000fe2000f8e00ff */
[----:B----4-:R-:W-:Y:S01]  /*5850*/  MOV R7, UR7 ;  /* 0x0000000700077c02 */ /* 0x010fe20008000f00 */
[----:B------:R-:W-:Y:S01]  /*5860*/  IMAD.U32 R6, RZ, RZ, UR6 ;  /* 0x00000006ff067e24 */ /* 0x000fe2000f8e00ff */
[----:B--2---:R-:W-:Y:S01]  /*5870*/  MOV R11, UR5 ;  /* 0x00000005000b7c02 */ /* 0x004fe20008000f00 */
[----:B------:R-:W-:Y:S02]  /*5880*/  IMAD.U32 R10, RZ, RZ, UR4 ;  /* 0x00000004ff0a7e24 */ /* 0x000fe4000f8e00ff */
[----:B------:R-:W-:Y:S07]  /*5890*/  LEPC R20, `(.L_x_102) ;  /* 0x000000001014794e */ /* 0x000fee0000000000 */
[----:B---3-5:R-:W-:Y:S05]  /*58a0*/  CALL.ABS.NOINC R14 ;  /* 0x000000000e007343 */ /* 0x028fea0003c00000 */
.L_x_102:
[----:B------:R-:W1:Y:S01]  /*58b0*/  LDCU.64 UR8, c[0x4][0x80] ;  /* 0x01001000ff0877ac */ /* 0x000e620008000a00 */
[----:B------:R-:W2:Y:S01]  /*58c0*/  LDC.64 R2, c[0x4][R2] ;  /* 0x0100000002027b82 */ /* 0x000ea20000000a00 */
[----:B------:R-:W-:Y:S02]  /*58d0*/  HFMA2 R12, -RZ, RZ, 0, 5.9604644775390625e-08 ;  /* 0x00000001ff0c7431 */ /* 0x000fe400000001ff */
[----:B------:R-:W-:Y:S02]  /*58e0*/  IMAD.MOV.U32 R8, RZ, RZ, 0x70 ;  /* 0x00000070ff087424 */ /* 0x000fe400078e00ff */
[----:B------:R-:W-:Y:S01]  /*58f0*/  IMAD.MOV.U32 R13, RZ, RZ, RZ ;  /* 0x000000ffff0d7224 */ /* 0x000fe200078e00ff */
[----:B------:R-:W3:Y:S01]  /*5900*/  LDCU.64 UR6, c[0x4][0x88] ;  /* 0x01001100ff0677ac */ /* 0x000ee20008000a00 */
[----:B------:R-:W4:Y:S01]  /*5910*/  LDCU.64 UR4, c[0x4][0x8] ;  /* 0x01000100ff0477ac */ /* 0x000f220008000a00 */
[----:B-1----:R-:W-:Y:S02]  /*5920*/  MOV R4, UR8 ;  /* 0x0000000800047c02 */ /* 0x002fe40008000f00 */
[----:B------:R-:W-:Y:S02]  /*5930*/  MOV R5, UR9 ;  /* 0x0000000900057c02 */ /* 0x000fe40008000f00 */
[----:B---3--:R-:W-:Y:S01]  /*5940*/  MOV R7, UR7 ;  /* 0x0000000700077c02 */ /* 0x008fe20008000f00 */
[----:B------:R-:W-:Y:S01]  /*5950*/  IMAD.U32 R6, RZ, RZ, UR6 ;  /* 0x00000006ff067e24 */ /* 0x000fe2000f8e00ff */
[----:B----4-:R-:W-:Y:S01]  /*5960*/  MOV R11, UR5 ;  /* 0x00000005000b7c02 */ /* 0x010fe20008000f00 */
[----:B------:R-:W-:Y:S02]  /*5970*/  IMAD.U32 R10, RZ, RZ, UR4 ;  /* 0x00000004ff0a7e24 */ /* 0x000fe4000f8e00ff */
[----:B------:R-:W-:Y:S07]  /*5980*/  LEPC R20, `(.L_x_101) ;  /* 0x000000001014794e */ /* 0x000fee0000000000 */
[----:B--2---:R-:W-:Y:S05]  /*5990*/  CALL.ABS.NOINC R2 ;  /* 0x0000000002007343 */ /* 0x004fea0003c00000 */
.L_x_101:
[----:B------:R-:W-:Y:S05]  /*59a0*/  BSYNC.RECONVERGENT B6 ;  /* 0x0000000000067941 */ /* 0x000fea0003800200 */
.L_x_100:
[----:B------:R-:W-:Y:S01]  /*59b0*/  ISETP.NE.U32.AND P4, PT, R150, RZ, PT ;  /* 0x000000ff9600720c */ /* 0x000fe20003f85070 */
[----:B------:R-:W-:Y:S01]  /*59c0*/  UISETP.NE.AND UP2, UPT, UR50, URZ, UPT ;  /* 0x000000ff3200728c */ /* 0x000fe2000bf45270 */
[----:B------:R-:W-:Y:S01]  /*59d0*/  ISETP.NE.U32.AND P2, PT, RZ, UR38, PT ;  /* 0x00000026ff007c0c */ /* 0x000fe2000bf45070 */
[----:B------:R-:W-:Y:S01]  /*59e0*/  UISETP.NE.U32.AND UP1, UPT, UR44, URZ, UPT ;  /* 0x000000ff2c00728c */ /* 0x000fe2000bf25070 */
[----:B------:R-:W-:Y:S01]  /*59f0*/  ISETP.NE.AND.EX P4, PT, R151, RZ, PT, P4 ;  /* 0x000000ff9700720c */ /* 0x000fe20003f85340 */
[----:B------:R-:W-:Y:S01]  /*5a00*/  UPLOP3.LUT UP0, UPT, UPT, UPT, UPT, 0x40, 0x4 ;  /* 0x000000000004789c */ /* 0x000fe20003f0e870 */
[----:B------:R-:W-:Y:S01]  /*5a10*/  ISETP.NE.AND.EX P2, PT, RZ, UR39, PT, P2 ;  /* 0x00000027ff007c0c */ /* 0x000fe2000bf45320 */
[----:B------:R-:W-:Y:S01]  /*5a20*/  UISETP.NE.AND.EX UP1, UPT, UR45, URZ, UPT, UP1 ;  /* 0x000000ff2d00728c */ /* 0x000fe2000bf25310 */
[----:B------:R-:W-:Y:S04]  /*5a30*/  PLOP3.LUT P1, PT, PT, PT, UP2, 0x80, 0x8 ;  /* 0x000000000008781c */ /* 0x000fe80003f2f028 */
[----:B------:R-:W-:Y:S06]  /*5a40*/  @UP2 UPLOP3.LUT UP0, UPT, UPT, UPT, UP1, 0x80, 0x8 ;  /* 0x000000000008289c */ /* 0x000fec0003f0f010 */
[----:B------:R-:W-:Y:S01]  /*5a50*/  PLOP3.LUT P0, PT, PT, PT, UP0, 0x80, 0x8 ;  /* 0x000000000008781c */ /* 0x000fe20003f0f008 */
[----:B------:R-:W-:Y:S01]  /*5a60*/  @!UPT UIADD3 URZ, UPT, UPT, URZ, URZ, URZ ;  /* 0x000000fffffff290 */ /* 0x000fe2000fffe0ff */
[----:B------:R-:W-:Y:S11]  /*5a70*/  BRA.U !UP1, `(.L_x_103) ;  /* 0x0000000109387547 */ /* 0x000ff6000b800000 */
[----:B------:R-:W-:Y:S01]  /*5a80*/  UISETP.NE.U32.AND UP0, UPT, UR38, URZ, UPT ;  /* 0x000000ff2600728c */ /* 0x000fe2000bf05070 */
[----:B------:R-:W-:Y:S02]  /*5a90*/  HFMA2 R0, -RZ, RZ, 0, 5.9604644775390625e-08 ;  /* 0x00000001ff007431 */ /* 0x000fe400000001ff */
[----:B------:R-:W-:Y:S01]  /*5aa0*/  IMAD.MOV.U32 R155, RZ, RZ, 0x1 ;  /* 0x00000001ff9b7424 */ /* 0x000fe200078e00ff */
[----:B------:R-:W-:Y:S06]  /*5ab0*/  UISETP.NE.AND.EX UP0, UPT, UR39, URZ, UPT, UP0 ;  /* 0x000000ff2700728c */ /* 0x000fec000bf05300 */
[----:B------:R-:W-:Y:S05]  /*5ac0*/  PLOP3.LUT P3, PT, PT, PT, UP0, 0x80, 0x8 ;  /* 0x000000000008781c */ /* 0x000fea0003f6f008 */
[----:B------:R-:W1:Y:S01]  /*5ad0*/  @UP0 LDCU.64 UR6, c[0x0][0x888] ;  /* 0x00011100ff0607ac */ /* 0x000e620008000a00 */
[----:B------:R-:W-:Y:S07]  /*5ae0*/  @UP0 UIMAD UR4, UR36, UR44, URZ ;  /* 0x0000002c240402a4 */ /* 0x000fee000f8e02ff */
[----:B------:R-:W-:Y:S01]  /*5af0*/  @!P3 PRMT R155, R0, 0x7610, R155 ;  /* 0x00007610009bb816 */ /* 0x000fe2000000009b */
[----:B-1----:R-:W-:Y:S03]  /*5b00*/  @UP0 UIMAD.WIDE UR6, UR4, 0x4, UR6 ;  /* 0x00000004040608a5 */ /* 0x002fe6000f8e0206 */
[----:B------:R-:W1:Y:S03]  /*5b10*/  @!UP0 LDCU UR4, c[0x0][0x880] ;  /* 0x00011000ff0487ac */ /* 0x000e660008000800 */
[----:B------:R-:W-:Y:S01]  /*5b20*/  IMAD.U32 R2, RZ, RZ, UR6 ;  /* 0x00000006ff027e24 */ /* 0x000fe2000f8e00ff */
[----:B------:R-:W-:Y:S05]  /*5b30*/  MOV R3, UR7 ;  /* 0x0000000700037c02 */ /* 0x000fea0008000f00 */
[----:B-----5:R2:W5:Y:S02]  /*5b40*/  @P3 LDG.E R81, desc[UR46][R2.64] ;  /* 0x0000002e02513981 */ /* 0x020564000c1e1900 */
[----:B-12---:R-:W-:Y:S02]  /*5b50*/  @!P3 IMAD.U32 R81, RZ, RZ, UR4 ;  /* 0x00000004ff51be24 */ /* 0x006fe4000f8e00ff */
.L_x_103:
[----:B------:R-:W-:Y:S05]  /*5b60*/  @!P4 BRA `(.L_x_104) ;  /* 0x000000000020c947 */ /* 0x000fea0003800000 */
[----:B------:R-:W-:Y:S04]  /*5b70*/  ISETP.NE.U32.AND P3, PT, R148, RZ, PT ;  /* 0x000000ff9400720c */ /* 0x000fe80003f65070 */
[----:B------:R-:W-:Y:S11]  /*5b80*/  ISETP.NE.AND.EX P3, PT, R149, RZ, PT, P3 ;  /* 0x000000ff9500720c */ /* 0x000ff60003f65330 */
[----:B------:R-:W-:Y:S02]  /*5b90*/  @!UPT UIADD3 URZ, UPT, UPT, URZ, URZ, URZ ;  /* 0x000000fffffff290 */ /* 0x000fe4000fffe0ff */
[----:B------:R-:W1:Y:S01]  /*5ba0*/  @P3 LDC.64 R2, c[0x0][0x8a8] ;  /* 0x00022a00ff023b82 */ /* 0x000e620000000a00 */
[----:B------:R-:W-:Y:S04]  /*5bb0*/  @P3 IMAD R0, R150, UR36, RZ ;  /* 0x0000002496003c24 */ /* 0x000fe8000f8e02ff */
[----:B-1----:R-:W-:Y:S05]  /*5bc0*/  @P3 IMAD.WIDE R2, R0, 0x4, R2 ;  /* 0x0000000400023825 */ /* 0x002fea00078e0202 */
[----:B-----5:R1:W5:Y:S02]  /*5bd0*/  @P3 LDG.E R78, desc[UR46][R2.64] ;  /* 0x0000002e024e3981 */ /* 0x020364000c1e1900 */
[----:B-1----:R-:W2:Y:S02]  /*5be0*/  @!P3 LDC R78, c[0x0][0x8a0] ;  /* 0x00022800ff4ebb82 */ /* 0x002ea40000000800 */
.L_x_104:
[----:B-----5:R-:W-:Y:S01]  /*5bf0*/  FSETP.NEU.AND P3, PT, R81, RZ, PT ;  /* 0x000000ff5100720b */ /* 0x020fe20003f6d000 */
[----:B------:R-:W-:Y:S01]  /*5c00*/  IMAD.SHL.U32 R178, R160, 0x2, RZ ;  /* 0x00000002a0b27824 */ /* 0x000fe200078e00ff */
[----:B------:R-:W-:Y:S01]  /*5c10*/  SEL R3, RZ, 0xffffffff, P2 ;  /* 0xffffffffff037807 */ /* 0x000fe20001000000 */
[----:B------:R-:W-:Y:S01]  /*5c20*/  IMAD.SHL.U32 R100, R168, 0x10, RZ ;  /* 0x00000010a8647824 */ /* 0x000fe200078e00ff */
[----:B------:R-:W-:Y:S01]  /*5c30*/  @P1 LOP3.LUT P2, RZ, R155, 0xff, RZ, 0xc0, !PT ;  /* 0x000000ff9bff1812 */ /* 0x000fe2000784c0ff */
[----:B------:R-:W-:Y:S01]  /*5c40*/  VIADD R109, R178, UR48 ;  /* 0x00000030b26d7c36 */ /* 0x000fe20008000000 */
[----:B------:R-:W-:Y:S01]  /*5c50*/  @P1 SEL R2, RZ, 0xffffffff, P3 ;  /* 0xffffffffff021807 */ /* 0x000fe20001800000 */
[----:B------:R-:W-:Y:S01]  /*5c60*/  IMAD.SHL.U32 R102, R169, 0x10, RZ ;  /* 0x00000010a9667824 */ /* 0x000fe200078e00ff */
[----:B------:R-:W-:Y:S01]  /*5c70*/  LOP3.LUT R167, R167, 0x1, RZ, 0x3c, !PT ;  /* 0x00000001a7a77812 */ /* 0x000fe200078e3cff */
[----:B------:R-:W-:Y:S01]  /*5c80*/  IMAD.IADD R175, R109, 0x1, R100 ;  /* 0x000000016daf7824 */ /* 0x000fe200078e0264 */
[----:B------:R-:W-:Y:S01]  /*5c90*/  @P0 SEL R2, R3, R2, !P2 ;  /* 0x0000000203020207 */ /* 0x000fe20005000000 */
[----:B------:R-:W-:Y:S01]  /*5ca0*/  BSSY B1, `(.L_x_105) ;  /* 0x000004f000017945 */ /* 0x000fe20003800000 */
[----:B------:R-:W-:Y:S01]  /*5cb0*/  LEA R179, R76, UR48, 0x3 ;  /* 0x000000304cb37c11 */ /* 0x000fe2000f8e18ff */
[----:B------:R-:W-:Y:S01]  /*5cc0*/  IMAD.MOV.U32 R101, RZ, RZ, 0x1 ;  /* 0x00000001ff657424 */ /* 0x000fe200078e00ff */
[----:B------:R-:W-:Y:S01]  /*5cd0*/  @P1 LOP3.LUT R2, R2, 0x1, RZ, 0xc0, !PT ;  /* 0x0000000102021812 */ /* 0x000fe200078ec0ff */
[----:B------:R-:W-:Y:S01]  /*5ce0*/  IMAD R80, R76, 0x100, R79 ;  /* 0x000001004c507824 */ /* 0x000fe200078e024f */
[----:B------:R-:W-:Y:S01]  /*5cf0*/  SHF.L.U32 R0, R166, 0x1f, RZ ;  /* 0x0000001fa6007819 */ /* 0x000fe200000006ff */
[----:B------:R-:W-:Y:S01]  /*5d00*/  IMAD.MOV.U32 R87, RZ, RZ, RZ ;  /* 0x000000ffff577224 */ /* 0x000fe200078e00ff */
[----:B------:R-:W-:Y:S02]  /*5d10*/  ISETP.NE.U32.OR P5, PT, R2, 0x1, !P1 ;  /* 0x000000010200780c */ /* 0x000fe40004fa5470 */
[----:B------:R-:W-:Y:S02]  /*5d20*/  CS2R R146, SRZ ;  /* 0x0000000000927805 */ /* 0x000fe4000001ff00 */
[----:B------:R-:W-:Y:S02]  /*5d30*/  PLOP3.LUT P2, PT, PT, PT, UP1, 0x80, 0x8 ;  /* 0x000000000008781c */ /* 0x000fe40003f4f018 */
[----:B------:R-:W-:Y:S02]  /*5d40*/  CS2R R144, SRZ ;  /* 0x0000000000907805 */ /* 0x000fe4000001ff00 */
[----:B------:R-:W-:Y:S02]  /*5d50*/  SEL R2, RZ, 0xffffffff, P3 ;  /* 0xffffffffff027807 */ /* 0x000fe40001800000 */
[----:B------:R-:W-:Y:S02]  /*5d60*/  CS2R R138, SRZ ;  /* 0x00000000008a7805 */ /* 0x000fe4000001ff00 */
[----:B------:R-:W-:Y:S02]  /*5d70*/  LOP3.LUT P3, R172, R155, 0xff, RZ, 0xc0, !PT ;  /* 0x000000ff9bac7812 */ /* 0x000fe4000786c0ff */
[----:B------:R-:W-:Y:S02]  /*5d80*/  CS2R R136, SRZ ;  /* 0x0000000000887805 */ /* 0x000fe4000001ff00 */
[----:B------:R-:W-:Y:S02]  /*5d90*/  P2R R176, PR, RZ, 0x20 ;  /* 0x00000020ffb07803 */ /* 0x000fe40000000000 */
[----:B------:R-:W-:Y:S02]  /*5da0*/  CS2R R130, SRZ ;  /* 0x0000000000827805 */ /* 0x000fe4000001ff00 */
[----:B------:R-:W-:Y:S02]  /*5db0*/  CS2R R128, SRZ ;  /* 0x0000000000807805 */ /* 0x000fe4000001ff00 */
[----:B------:R-:W-:Y:S02]  /*5dc0*/  CS2R R122, SRZ ;  /* 0x00000000007a7805 */ /* 0x000fe4000001ff00 */
[----:B------:R-:W-:Y:S02]  /*5dd0*/  CS2R R120, SRZ ;  /* 0x0000000000787805 */ /* 0x000fe4000001ff00 */
[----:B------:R-:W-:Y:S02]  /*5de0*/  @P5 SHF.L.U32 R4, R167, 0x1f, RZ ;  /* 0x0000001fa7045819 */ /* 0x000fe400000006ff */
[----:B------:R-:W-:Y:S02]  /*5df0*/  CS2R R114, SRZ ;  /* 0x0000000000727805 */ /* 0x000fe4000001ff00 */
[----:B------:R-:W-:Y:S02]  /*5e00*/  @P2 SEL R2, R3, R2, !P3 ;  /* 0x0000000203022207 */ /* 0x000fe40005800000 */
[----:B------:R-:W-:Y:S01]  /*5e10*/  CS2R R112, SRZ ;  /* 0x0000000000707805 */ /* 0x000fe2000001ff00 */
[----:B------:R-:W1:Y:S01]  /*5e20*/  @P5 SYNCS.PHASECHK.TRANS64.TRYWAIT P1, [UR48+0x30], R4 ;  /* 0x00003004ff0055a7 */ /* 0x000e620008021130 */
[----:B------:R-:W-:Y:S02]  /*5e30*/  CS2R R106, SRZ ;  /* 0x00000000006a7805 */ /* 0x000fe4000001ff00 */
[----:B------:R-:W-:Y:S02]  /*5e40*/  LOP3.LUT R2, R2, 0x1, RZ, 0xc0, !PT ;  /* 0x0000000102027812 */ /* 0x000fe400078ec0ff */
[----:B------:R-:W-:Y:S02]  /*5e50*/  CS2R R104, SRZ ;  /* 0x0000000000687805 */ /* 0x000fe4000001ff00 */
[----:B------:R-:W-:Y:S02]  /*5e60*/  CS2R R98, SRZ ;  /* 0x0000000000627805 */ /* 0x000fe4000001ff00 */
[----:B------:R-:W-:Y:S02]  /*5e70*/  CS2R R96, SRZ ;  /* 0x0000000000607805 */ /* 0x000fe4000001ff00 */
[----:B------:R-:W-:Y:S02]  /*5e80*/  ISETP.NE.U32.AND P4, PT, R2, 0x1, PT ;  /* 0x000000010200780c */ /* 0x000fe40003f85070 */
[----:B------:R-:W-:Y:S02]  /*5e90*/  CS2R R90, SRZ ;  /* 0x00000000005a7805 */ /* 0x000fe4000001ff00 */
[----:B------:R-:W-:Y:S01]  /*5ea0*/  CS2R R88, SRZ ;  /* 0x0000000000587805 */ /* 0x000fe2000001ff00 */
[----:B------:R-:W-:Y:S01]  /*5eb0*/  IMAD.IADD R177, R109, 0x1, R102 ;  /* 0x000000016db17824 */ /* 0x000fe200078e0266 */
[----:B------:R-:W-:Y:S01]  /*5ec0*/  P2R R103, PR, RZ, 0x10 ;  /* 0x00000010ff677803 */ /* 0x000fe20000000000 */
[----:B------:R-:W-:Y:S01]  /*5ed0*/  IMAD.IADD R174, R102, 0x1, R175 ;  /* 0x0000000166ae7824 */ /* 0x000fe200078e02af */
[----:B------:R3:W4:Y:S01]  /*5ee0*/  SYNCS.PHASECHK.TRANS64.TRYWAIT P0, [R179+URZ+0xa0], R0 ;  /* 0x0000a000b30075a7 */ /* 0x00072200080011ff */
[----:B-1----:R-:W-:Y:S01]  /*5ef0*/  @P5 SEL R101, RZ, 0x1, !P1 ;  /* 0x00000001ff655807 */ /* 0x002fe20004800000 */
[----:B---3--:R-:W-:Y:S06]  /*5f00*/  @!P5 BRA `(.L_x_106) ;  /* 0x0000000000a0d947 */ /* 0x008fec0003800000 */
[----:B------:R-:W-:Y:S01]  /*5f10*/  @P4 IMAD.MOV.U32 R2, RZ, RZ, -0x10 ;  /* 0xfffffff0ff024424 */ /* 0x000fe200078e00ff */
[----:B------:R-:W-:Y:S01]  /*5f20*/  ISETP.NE.AND P1, PT, R101, RZ, PT ;  /* 0x000000ff6500720c */ /* 0x000fe20003f25270 */
[----:B------:R-:W-:Y:S01]  /*5f30*/  BSSY B0, `(.L_x_107) ;  /* 0x0000010000007945 */ /* 0x000fe20003800000 */
[----:B------:R-:W-:Y:S02]  /*5f40*/  ISETP.NE.U32.AND P5, PT, R161, 0x1, PT ;  /* 0x00000001a100780c */ /* 0x000fe40003fa5070 */
[----:B------:R-:W-:Y:S02]  /*5f50*/  CS2R R98, SRZ ;  /* 0x0000000000627805 */ /* 0x000fe4000001ff00 */
[----:B------:R-:W-:Y:S02]  /*5f60*/  CS2R R96, SRZ ;  /* 0x0000000000607805 */ /* 0x000fe4000001ff00 */
[----:B------:R-:W-:Y:S02]  /*5f70*/  CS2R R114, SRZ ;  /* 0x0000000000727805 */ /* 0x000fe4000001ff00 */
[----:B------:R-:W-:Y:S02]  /*5f80*/  @P4 SEL R2, R2, 0x10, !P5 ;  /* 0x0000001002024807 */ /* 0x000fe40006800000 */
[----:B------:R-:W-:Y:S02]  /*5f90*/  CS2R R112, SRZ ;  /* 0x0000000000707805 */ /* 0x000fe4000001ff00 */
[----:B------:R-:W-:Y:S02]  /*5fa0*/  CS2R R130, SRZ ;  /* 0x0000000000827805 */ /* 0x000fe4000001ff00 */
[----:B------:R-:W-:Y:S01]  /*5fb0*/  CS2R R128, SRZ ;  /* 0x0000000000807805 */ /* 0x000fe2000001ff00 */
[----:B------:R-:W-:Y:S02]  /*5fc0*/  @P4 IMAD.IADD R7, R109, 0x1, R2 ;  /* 0x000000016d074824 */ /* 0x000fe400078e0202 */
[C---:B------:R-:W-:Y:S02]  /*5fd0*/  @P4 IMAD.IADD R6, R2.reuse, 0x1, R177 ;  /* 0x0000000102064824 */ /* 0x040fe400078e02b1 */
[----:B------:R-:W-:Y:S01]  /*5fe0*/  @P4 IMAD.IADD R5, R2, 0x1, R175 ;  /* 0x0000000102054824 */ /* 0x000fe200078e02af */
[----:B------:R-:W-:Y:S06]  /*5ff0*/  @P1 BRA `(.L_x_108) ;  /* 0x00000000000c1947 */ /* 0x000fec0003800000 */
[----:B------:R-:W-:Y:S04]  /*6000*/  SHF.L.U32 R4, R167, 0x1f, RZ ;  /* 0x0000001fa7047819 */ /* 0x000fe800000006ff */
[----:B------:R-:W1:Y:S02]  /*6010*/  SYNCS.PHASECHK.TRANS64.TRYWAIT P1, [UR48+0x30], R4 ;  /* 0x00003004ff0075a7 */ /* 0x000e640008021130 */
[----:B-1----:R-:W-:Y:S05]  /*6020*/  @!P1 BRA `(.L_x_109) ;  /* 0x0000005c00649947 */ /* 0x002fea0003800000 */
.L_x_108:
[----:B------:R-:W-:Y:S05]  /*6030*/  BSYNC B0 ;  /* 0x0000000000007941 */ /* 0x000fea0003800000 */
.L_x_107:
[----:B------:R-:W-:Y:S01]  /*6040*/  ISETP.NE.AND P1, PT, R103, RZ, PT ;  /* 0x000000ff6700720c */ /* 0x000fe20003f25270 */
[----:B------:R-:W-:Y:S01]  /*6050*/  IMAD.MOV.U32 R147, RZ, RZ, RZ ;  /* 0x000000ffff937224 */ /* 0x000fe200078e00ff */
[----:B------:R-:W-:Y:S02]  /*6060*/  CS2R R144, SRZ ;  /* 0x0000000000907805 */ /* 0x000fe4000001ff00 */
[----:B------:R-:W-:Y:S02]  /*6070*/  CS2R R90, SRZ ;  /* 0x00000000005a7805 */ /* 0x000fe4000001ff00 */
[----:B------:R-:W-:Y:S02]  /*6080*/  CS2R R88, SRZ ;  /* 0x0000000000587805 */ /* 0x000fe4000001ff00 */
[----:B------:R-:W-:Y:S02]  /*6090*/  CS2R R106, SRZ ;  /* 0x00000000006a7805 */ /* 0x000fe4000001ff00 */
[----:B------:R-:W-:Y:S02]  /*60a0*/  CS2R R104, SRZ ;  /* 0x0000000000687805 */ /* 0x000fe4000001ff00 */
[----:B------:R-:W-:Y:S02]  /*60b0*/  CS2R R122, SRZ ;  /* 0x00000000007a7805 */ /* 0x000fe4000001ff00 */
[----:B------:R-:W-:Y:S02]  /*60c0*/  CS2R R120, SRZ ;  /* 0x0000000000787805 */ /* 0x000fe4000001ff00 */
[----:B------:R-:W-:Y:S02]  /*60d0*/  CS2R R138, SRZ ;  /* 0x00000000008a7805 */ /* 0x000fe4000001ff00 */
[----:B------:R-:W-:Y:S01]  /*60e0*/  CS2R R136, SRZ ;  /* 0x0000000000887805 */ /* 0x000fe2000001ff00 */
[----:B------:R-:W-:Y:S01]  /*60f0*/  IMAD.MOV.U32 R87, RZ, RZ, 0x1 ;  /* 0x00000001ff577424 */ /* 0x000fe200078e00ff */
[----:B------:R3:W1:Y:S01]  /*6100*/  @P1 LDS.128 R96, [R7+0x400] ;  /* 0x0004000007601984 */ /* 0x0006620000000c00 */
[----:B------:R-:W-:Y:S03]  /*6110*/  @P1 IMAD.IADD R2, R2, 0x1, R174 ;  /* 0x0000000102021824 */ /* 0x000fe600078e02ae */
[----:B------:R3:W1:Y:S04]  /*6120*/  @P1 LDS.128 R112, [R6+0x400] ;  /* 0x0004000006701984 */ /* 0x0006680000000c00 */
[----:B------:R3:W1:Y:S04]  /*6130*/  @P1 LDS.128 R128, [R5+0x400] ;  /* 0x0004000005801984 */ /* 0x0006680000000c00 */
[----:B------:R3:W1:Y:S04]  /*6140*/  @P1 LDS.128 R144, [R2+0x400] ;  /* 0x0004000002901984 */ /* 0x0006680000000c00 */
[----:B------:R3:W1:Y:S04]  /*6150*/  @P1 LDS.128 R88, [R178+UR48+0x400] ;  /* 0x00040030b2581984 */ /* 0x0006680008000c00 */
[----:B------:R3:W1:Y:S04]  /*6160*/  @P1 LDS.128 R104, [R177+0x400] ;  /* 0x00040000b1681984 */ /* 0x0006680000000c00 */
[----:B------:R3:W1:Y:S04]  /*6170*/  @P1 LDS.128 R120, [R175+0x400] ;  /* 0x00040000af781984 */ /* 0x0006680000000c00 */
[----:B------:R3:W1:Y:S02]  /*6180*/  @P1 LDS.128 R136, [R174+0x400] ;  /* 0x00040000ae881984 */ /* 0x0006640000000c00 */
.L_x_106:
[----:B------:R-:W-:Y:S05]  /*6190*/  BSYNC B1 ;  /* 0x0000000000017941 */ /* 0x000fea0003800000 */
.L_x_105:
[----:B-1----:R-:W-:Y:S04]  /*61a0*/  SHF.R.U32.HI R3, RZ, 0x15, R80 ;  /* 0x00000015ff037819 */ /* 0x002fe80000011650 */
[----:B------:R-:W-:Y:S01]  /*61b0*/  LOP3.LUT P1, RZ, R3, 0x3, R162, 0x48, !PT ;  /* 0x0000000303ff7812 */ /* 0x000fe200078248a2 */
[----:B------:R-:W-:Y:S01]  /*61c0*/  @!UPT UIADD3 URZ, UPT, UPT, URZ, URZ, URZ ;  /* 0x000000fffffff290 */ /* 0x000fe2000fffe0ff */
[----:B----4-:R-:W-:Y:S11]  /*61d0*/  @P0 BRA `(.L_x_110) ;  /* 0x0000000000080947 */ /* 0x010ff60003800000 */
[----:B------:R-:W1:Y:S02]  /*61e0*/  SYNCS.PHASECHK.TRANS64.TRYWAIT P0, [R179+URZ+0xa0], R0 ;  /* 0x0000a000b30075a7 */ /* 0x000e6400080011ff */
[----:B-1----:R-:W-:Y:S05]  /*61f0*/  @!P0 BRA `(.L_x_111) ;  /* 0x0000005c00088947 */ /* 0x002fea0003800000 */
.L_x_110:
[----:B------:R-:W-:Y:S05]  /*6200*/  @!P1 BRA `(.L_x_112) ;  /* 0x0000000000409947 */ /* 0x000fea0003800000 */
[----:B------:R-:W4:Y:S01]  /*6210*/  LDCU.64 UR8, c[0x4][0x70] ;  /* 0x01000e00ff0877ac */ /* 0x000f220008000a00 */
[----:B------:R-:W-:Y:S01]  /*6220*/  MOV R3, 0x0 ;  /* 0x0000000000037802 */ /* 0x000fe20000000f00 */
[----:B------:R-:W-:Y:S02]  /*6230*/  HFMA2 R12, -RZ, RZ, 0, 5.9604644775390625e-08 ;  /* 0x00000001ff0c7431 */ /* 0x000fe400000001ff */
[----:B------:R-:W-:Y:S02]  /*6240*/  IMAD.MOV.U32 R8, RZ, RZ, 0x192 ;  /* 0x00000192ff087424 */ /* 0x000fe400078e00ff */
[----:B------:R-:W-:Y:S01]  /*6250*/  IMAD.MOV.U32 R13, RZ, RZ, RZ ;  /* 0x000000ffff0d7224 */ /* 0x000fe200078e00ff */
[----:B------:R-:W5:Y:S01]  /*6260*/  LDCU.64 UR6, c[0x4][0x78] ;  /* 0x01000f00ff0677ac */ /* 0x000f620008000a00 */
[----:B---3--:R-:W3:Y:S01]  /*6270*/  LDC.64 R2, c[0x4][R3] ;  /* 0x0100000003027b82 */ /* 0x008ee20000000a00 */
[----:B------:R-:W1:Y:S01]  /*6280*/  LDCU.64 UR4, c[0x4][0x10] ;  /* 0x01000200ff0477ac */ /* 0x000e620008000a00 */
[----:B----4-:R-:W-:Y:S01]  /*6290*/  MOV R5, UR9 ;  /* 0x0000000900057c02 */ /* 0x010fe20008000f00 */
[----:B------:R-:W-:Y:S01]  /*62a0*/  IMAD.U32 R4, RZ, RZ, UR8 ;  /* 0x00000008ff047e24 */ /* 0x000fe2000f8e00ff */
[----:B-----5:R-:W-:Y:S01]  /*62b0*/  MOV R7, UR7 ;  /* 0x0000000700077c02 */ /* 0x020fe20008000f00 */
[----:B------:R-:W-:Y:S01]  /*62c0*/  IMAD.U32 R6, RZ, RZ, UR6 ;  /* 0x00000006ff067e24 */ /* 0x000fe2000f8e00ff */
[----:B-1----:R-:W-:Y:S01]  /*62d0*/  MOV R11, UR5 ;  /* 0x00000005000b7c02 */ /* 0x002fe20008000f00 */
[----:B------:R-:W-:Y:S02]  /*62e0*/  IMAD.U32 R10, RZ, RZ, UR4 ;  /* 0x00000004ff0a7e24 */ /* 0x000fe4000f8e00ff */
[----:B------:R-:W-:Y:S07]  /*62f0*/  LEPC R20, `(.L_x_112) ;  /* 0x000000001014794e */ /* 0x000fee0000000000 */
[----:B--23--:R-:W-:Y:S05]  /*6300*/  CALL.ABS.NOINC R2 ;  /* 0x0000000002007343 */ /* 0x00cfea0003c00000 */
.L_x_112:
[----:B------:R-:W-:Y:S05]  /*6310*/  WARPSYNC.ALL ;  /* 0x0000000000007948 */ /* 0x000fea0003800000 */
[----:B------:R-:W-:Y:S01]  /*6320*/  R2UR UR4, R80 ;  /* 0x00000000500472ca */ /* 0x000fe200000e0000 */
[--C-:B------:R-:W-:Y:S01]  /*6330*/  HADD2.F32 R82, -RZ, R88.reuse.H0_H0 ;  /* 0x20000058ff527230 */ /* 0x100fe20000004100 */
[----:B------:R-:W-:Y:S01]  /*6340*/  MOV R108, 0xfffffff0 ;  /* 0xfffffff0006c7802 */ /* 0x000fe20000000f00 */
[----:B------:R-:W-:Y:S01]  /*6350*/  HADD2.F32 R83, -RZ, R88.H1_H1 ;  /* 0x30000058ff537230 */ /* 0x000fe20000004100 */
[----:B------:R-:W-:Y:S01]  /*6360*/  ISETP.NE.U32.AND P6, PT, R161, 0x1, PT ;  /* 0x00000001a100780c */ /* 0x000fe20003fc5070 */
[----:B------:R-:W-:Y:S01]  /*6370*/  HADD2.F32 R84, -RZ, R89.H1_H1 ;  /* 0x30000059ff547230 */ /* 0x000fe20000004100 */
[----:B------:R-:W-:Y:S01]  /*6380*/  ISETP.NE.AND P0, PT, R170, RZ, PT ;  /* 0x000000ffaa00720c */ /* 0x000fe20003f05270 */
[--C-:B------:R-:W-:Y:S01]  /*6390*/  HADD2.F32 R85, -RZ, R107.reuse.H0_H0 ;  /* 0x2000006bff557230 */ /* 0x100fe20000004100 */
[----:B------:R-:W-:Y:S01]  /*63a0*/  SEL R108, R108, 0x10, !P6 ;  /* 0x000000106c6c7807 */ /* 0x000fe20007000000 */
[----:B------:R-:W-:Y:S01]  /*63b0*/  HADD2.F32 R86, -RZ, R107.H1_H1 ;  /* 0x3000006bff567230 */ /* 0x000fe20000004100 */
[----:B------:R-:W-:Y:S02]  /*63c0*/  BSSY.RECONVERGENT B0, `(.L_x_113) ;  /* 0x00000fb000007945 */ /* 0x000fe40003800200 */
[----:B------:R-:W-:Y:S01]  /*63d0*/  IADD3 R180, PT, PT, R109, R108, RZ ;  /* 0x0000006c6db47210 */ /* 0x000fe20007ffe0ff */
[----:B---3--:R-:W1:Y:S01]  /*63e0*/  LDTM.x64 R4, tmem[UR4] ;  /* 0x00000004000479ee */ /* 0x008e620008340000 */
[C---:B------:R-:W-:Y:S02]  /*63f0*/  IADD3 R181, PT, PT, R108.reuse, R177, RZ ;  /* 0x000000b16cb57210 */ /* 0x040fe40007ffe0ff */
[C---:B------:R-:W-:Y:S02]  /*6400*/  IADD3 R183, PT, PT, R108.reuse, R175, RZ ;  /* 0x000000af6cb77210 */ /* 0x040fe40007ffe0ff */
[----:B------:R-:W-:Y:S01]  /*6410*/  IADD3 R182, PT, PT, R108, R174, RZ ;  /* 0x000000ae6cb67210 */ /* 0x000fe20007ffe0ff */
[C---:B-12---:R-:W-:Y:S01]  /*6420*/  FMUL R0, R78.reuse, R4 ;  /* 0x000000044e007220 */ /* 0x046fe20000400000 */
[C---:B------:R-:W-:Y:S01]  /*6430*/  FMUL R2, R78.reuse, R5 ;  /* 0x000000054e027220 */ /* 0x040fe20000400000 */
[C---:B------:R-:W-:Y:S01]  /*6440*/  FMUL R3, R78.reuse, R6 ;  /* 0x000000064e037220 */ /* 0x040fe20000400000 */
[C---:B------:R-:W-:Y:S01]  /*6450*/  FMUL R7, R78.reuse, R7 ;  /* 0x000000074e077220 */ /* 0x040fe20000400000 */
[C---:B------:R-:W-:Y:S01]  /*6460*/  FFMA R0, R81.reuse, R82, R0 ;  /* 0x0000005251007223 */ /* 0x040fe20000000000 */
[----:B------:R-:W-:Y:S02]  /*6470*/  HADD2.F32 R82, -RZ, R89.H0_H0 ;  /* 0x20000059ff527230 */ /* 0x000fe40000004100 */
[C---:B------:R-:W-:Y:S01]  /*6480*/  FFMA R2, R81.reuse, R83, R2 ;  /* 0x0000005351027223 */ /* 0x040fe20000000002 */
[--C-:B------:R-:W-:Y:S02]  /*6490*/  HADD2.F32 R83, -RZ, R90.reuse.H0_H0 ;  /* 0x2000005aff537230 */ /* 0x100fe40000004100 */
[C---:B------:R-:W-:Y:S01]  /*64a0*/  FMUL R4, R78.reuse, R8 ;  /* 0x000000084e047220 */ /* 0x040fe20000400000 */
[----:B------:R-:W-:Y:S01]  /*64b0*/  FMUL R5, R78, R9 ;  /* 0x000000094e057220 */ /* 0x000fe20000400000 */
[C---:B------:R-:W-:Y:S01]  /*64c0*/  FFMA R3, R81.reuse, R82, R3 ;  /* 0x0000005251037223 */ /* 0x040fe20000000003 */
[----:B------:R-:W-:Y:S01]  /*64d0*/  HADD2.F32 R82, -RZ, R90.H1_H1 ;  /* 0x3000005aff527230 */ /* 0x000fe20000004100 */
[----:B------:R-:W-:Y:S01]  /*64e0*/  F2FP.F16.F32.PACK_AB R92, R2, R0 ;  /* 0x00000000025c723e */ /* 0x000fe200000000ff */
[C---:B------:R-:W-:Y:S01]  /*64f0*/  FFMA R7, R81.reuse, R84, R7 ;  /* 0x0000005451077223 */ /* 0x040fe20000000007 */
[C---:B------:R-:W-:Y:S01]  /*6500*/  FFMA R4, R81.reuse, R83, R4 ;  /* 0x0000005351047223 */ /* 0x040fe20000000004 */
[--C-:B------:R-:W-:Y:S02]  /*6510*/  HADD2.F32 R83, -RZ, R91.reuse.H0_H0 ;  /* 0x2000005bff537230 */ /* 0x100fe40000004100 */
[----:B------:R-:W-:Y:S01]  /*6520*/  FFMA R5, R81, R82, R5 ;  /* 0x0000005251057223 */ /* 0x000fe20000000005 */
[C---:B------:R-:W-:Y:S01]  /*6530*/  FMUL R6, R78.reuse, R10 ;  /* 0x0000000a4e067220 */ /* 0x040fe20000400000 */
[----:B------:R-:W-:Y:S01]  /*6540*/  HADD2.F32 R82, -RZ, R91.H1_H1 ;  /* 0x3000005bff527230 */ /* 0x000fe20000004100 */
[----:B------:R-:W-:Y:S01]  /*6550*/  F2FP.F16.F32.PACK_AB R93, R7, R3 ;  /* 0x00000003075d723e */ /* 0x000fe200000000ff */
[C---:B------:R-:W-:Y:S01]  /*6560*/  FMUL R11, R78.reuse, R11 ;  /* 0x0000000b4e0b7220 */ /* 0x040fe20000400000 */
[----:B------:R-:W-:Y:S01]  /*6570*/  F2FP.F16.F32.PACK_AB R94, R5, R4 ;  /* 0x00000004055e723e */ /* 0x000fe200000000ff */
[C---:B------:R-:W-:Y:S01]  /*6580*/  FFMA R6, R81.reuse, R83, R6 ;  /* 0x0000005351067223 */ /* 0x040fe20000000006 */
[C---:B------:R-:W-:Y:S01]  /*6590*/  FMUL R8, R78.reuse, R12 ;  /* 0x0000000c4e087220 */ /* 0x040fe20000400000 */
[----:B------:R-:W-:Y:S01]  /*65a0*/  FFMA R11, R81, R82, R11 ;  /* 0x00000052510b7223 */ /* 0x000fe2000000000b */
[--C-:B------:R-:W-:Y:S02]  /*65b0*/  HADD2.F32 R82, -RZ, R96.reuse.H0_H0 ;  /* 0x20000060ff527230 */ /* 0x100fe40000004100 */
[C---:B------:R-:W-:Y:S01]  /*65c0*/  FMUL R9, R78.reuse, R13 ;  /* 0x0000000d4e097220 */ /* 0x040fe20000400000 */
[----:B------:R-:W-:Y:S02]  /*65d0*/  HADD2.F32 R84, -RZ, R96.H1_H1 ;  /* 0x30000060ff547230 */ /* 0x000fe40000004100 */
[C---:B------:R-:W-:Y:S01]  /*65e0*/  FMUL R10, R78.reuse, R14 ;  /* 0x0000000e4e0a7220 */ /* 0x040fe20000400000 */
[--C-:B------:R-:W-:Y:S01]  /*65f0*/  HADD2.F32 R83, -RZ, R97.reuse.H0_H0 ;  /* 0x20000061ff537230 */ /* 0x100fe20000004100 */
[----:B------:R-:W-:Y:S01]  /*6600*/  F2FP.F16.F32.PACK_AB R95, R11, R6 ;  /* 0x000000060b5f723e */ /* 0x000fe200000000ff */
[C---:B------:R-:W-:Y:S01]  /*6610*/  FFMA R8, R81.reuse, R82, R8 ;  /* 0x0000005251087223 */ /* 0x040fe20000000008 */
[----:B------:R-:W-:Y:S02]  /*6620*/  HADD2.F32 R82, -RZ, R97.H1_H1 ;  /* 0x30000061ff527230 */ /* 0x000fe40000004100 */
[C---:B------:R-:W-:Y:S01]  /*6630*/  FFMA R9, R81.reuse, R84, R9 ;  /* 0x0000005451097223 */ /* 0x040fe20000000009 */
[----:B------:R-:W-:Y:S01]  /*6640*/  FFMA R10, R81, R83, R10 ;  /* 0x00000053510a7223 */ /* 0x000fe2000000000a */
[----:B------:R1:W-:Y:S01]  /*6650*/  STS.128 [R178+UR48+0x400], R92 ;  /* 0x0004005cb2007988 */ /* 0x0003e20008000c30 */
[C---:B------:R-:W-:Y:S01]  /*6660*/  FMUL R15, R78.reuse, R15 ;  /* 0x0000000f4e0f7220 */ /* 0x040fe20000400000 */
[--C-:B------:R-:W-:Y:S01]  /*6670*/  HADD2.F32 R83, -RZ, R98.reuse.H0_H0 ;  /* 0x20000062ff537230 */ /* 0x100fe20000004100 */
[----:B------:R-:W-:Y:S01]  /*6680*/  F2FP.F16.F32.PACK_AB R116, R9, R8 ;  /* 0x000000080974723e */ /* 0x000fe200000000ff */
[----:B------:R-:W-:Y:S02]  /*6690*/  HADD2.F32 R84, -RZ, R98.H1_H1 ;  /* 0x30000062ff547230 */ /* 0x000fe40000004100 */
[----:B------:R-:W-:Y:S01]  /*66a0*/  FFMA R15, R81, R82, R15 ;  /* 0x00000052510f7223 */ /* 0x000fe2000000000f */
[C---:B------:R-:W-:Y:S01]  /*66b0*/  FMUL R12, R78.reuse, R16 ;  /* 0x000000104e0c7220 */ /* 0x040fe20000400000 */
[C---:B------:R-:W-:Y:S01]  /*66c0*/  FMUL R13, R78.reuse, R17 ;  /* 0x000000114e0d7220 */ /* 0x040fe20000400000 */
[--C-:B------:R-:W-:Y:S02]  /*66d0*/  HADD2.F32 R82, -RZ, R99.reuse.H0_H0 ;  /* 0x20000063ff527230 */ /* 0x100fe40000004100 */
[C---:B------:R-:W-:Y:S01]  /*66e0*/  FMUL R14, R78.reuse, R18 ;  /* 0x000000124e0e7220 */ /* 0x040fe20000400000 */
[----:B------:R-:W-:Y:S01]  /*66f0*/  F2FP.F16.F32.PACK_AB R117, R15, R10 ;  /* 0x0000000a0f75723e */ /* 0x000fe200000000ff */
[C---:B------:R-:W-:Y:S01]  /*6700*/  FFMA R12, R81.reuse, R83, R12 ;  /* 0x00000053510c7223 */ /* 0x040fe2000000000c */
[C---:B------:R-:W-:Y:S01]  /*6710*/  FFMA R13, R81.reuse, R84, R13 ;  /* 0x00000054510d7223 */ /* 0x040fe2000000000d */
[----:B------:R-:W-:Y:S01]  /*6720*/  FFMA R14, R81, R82, R14 ;  /* 0x00000052510e7223 */ /* 0x000fe2000000000e */
[----:B------:R-:W-:Y:S02]  /*6730*/  HADD2.F32 R84, -RZ, R99.H1_H1 ;  /* 0x30000063ff547230 */ /* 0x000fe40000004100 */
[C---:B------:R-:W-:Y:S01]  /*6740*/  FMUL R19, R78.reuse, R19 ;  /* 0x000000134e137220 */ /* 0x040fe20000400000 */
[--C-:B------:R-:W-:Y:S01]  /*6750*/  HADD2.F32 R82, -RZ, R104.reuse.H0_H0 ;  /* 0x20000068ff527230 */ /* 0x100fe20000004100 */
[----:B------:R-:W-:Y:S01]  /*6760*/  F2FP.F16.F32.PACK_AB R118, R13, R12 ;  /* 0x0000000c0d76723e */ /* 0x000fe200000000ff */
[C---:B------:R-:W-:Y:S01]  /*6770*/  FMUL R16, R78.reuse, R20 ;  /* 0x000000144e107220 */ /* 0x040fe20000400000 */
[C---:B------:R-:W-:Y:S01]  /*6780*/  FFMA R19, R81.reuse, R84, R19 ;  /* 0x0000005451137223 */ /* 0x040fe20000000013 */
[----:B------:R-:W-:Y:S02]  /*6790*/  HADD2.F32 R84, -RZ, R104.H1_H1 ;  /* 0x30000068ff547230 */ /* 0x000fe40000004100 */
[C---:B------:R-:W-:Y:S01]  /*67a0*/  FMUL R17, R78.reuse, R21 ;  /* 0x000000154e117220 */ /* 0x040fe20000400000 */
[----:B------:R-:W-:Y:S01]  /*67b0*/  FFMA R16, R81, R82, R16 ;  /* 0x0000005251107223 */ /* 0x000fe20000000010 */
[--C-:B------:R-:W-:Y:S01]  /*67c0*/  HADD2.F32 R82, -RZ, R105.reuse.H0_H0 ;  /* 0x20000069ff527230 */ /* 0x100fe20000004100 */
[----:B------:R-:W-:Y:S01]  /*67d0*/  F2FP.F16.F32.PACK_AB R119, R19, R14 ;  /* 0x0000000e1377723e */ /* 0x000fe200000000ff */
[----:B------:R-:W-:Y:S01]  /*67e0*/  FFMA R17, R81, R84, R17 ;  /* 0x0000005451117223 */ /* 0x000fe20000000011 */
[C---:B------:R-:W-:Y:S01]  /*67f0*/  FMUL R18, R78.reuse, R22 ;  /* 0x000000164e127220 */ /* 0x040fe20000400000 */
[C---:B------:R-:W-:Y:S01]  /*6800*/  FMUL R23, R78.reuse, R23 ;  /* 0x000000174e177220 */ /* 0x040fe20000400000 */
[--C-:B------:R-:W-:Y:S01]  /*6810*/  HADD2.F32 R83, -RZ, R106.reuse.H0_H0 ;  /* 0x2000006aff537230 */ /* 0x100fe20000004100 */
[----:B------:R2:W-:Y:S01]  /*6820*/  STS.128 [R180+0x400], R116 ;  /* 0x00040074b4007388 */ /* 0x0005e20000000c00 */
[----:B------:R-:W-:Y:S01]  /*6830*/  F2FP.F16.F32.PACK_AB R124, R17, R16 ;  /* 0x00000010117c723e */ /* 0x000fe200000000ff */
[C---:B------:R-:W-:Y:S01]  /*6840*/  FFMA R18, R81.reuse, R82, R18 ;  /* 0x0000005251127223 */ /* 0x040fe20000000012 */
[----:B------:R-:W-:Y:S02]  /*6850*/  HADD2.F32 R82, -RZ, R105.H1_H1 ;  /* 0x30000069ff527230 */ /* 0x000fe40000004100 */
[C---:B------:R-:W-:Y:S01]  /*6860*/  FMUL R20, R78.reuse, R24 ;  /* 0x000000184e147220 */ /* 0x040fe20000400000 */
[----:B------:R-:W-:Y:S02]  /*6870*/  HADD2.F32 R84, -RZ, R106.H1_H1 ;  /* 0x3000006aff547230 */ /* 0x000fe40000004100 */
[C---:B------:R-:W-:Y:S01]  /*6880*/  FMUL R21, R78.reuse, R25 ;  /* 0x000000194e157220 */ /* 0x040fe20000400000 */
[C---:B------:R-:W-:Y:S01]  /*6890*/  FMUL R22, R78.reuse, R26 ;  /* 0x0000001a4e167220 */ /* 0x040fe20000400000 */
[C---:B------:R-:W-:Y:S01]  /*68a0*/  FFMA R23, R81.reuse, R82, R23 ;  /* 0x0000005251177223 */ /* 0x040fe20000000017 */
[C---:B------:R-:W-:Y:S01]  /*68b0*/  FFMA R20, R81.reuse, R83, R20 ;  /* 0x0000005351147223 */ /* 0x040fe20000000014 */
[C---:B------:R-:W-:Y:S01]  /*68c0*/  FFMA R21, R81.reuse, R84, R21 ;  /* 0x0000005451157223 */ /* 0x040fe20000000015 */
[----:B------:R-:W-:Y:S01]  /*68d0*/  FFMA R22, R81, R85, R22 ;  /* 0x0000005551167223 */ /* 0x000fe20000000016 */
[C---:B------:R-:W-:Y:S01]  /*68e0*/  FMUL R27, R78.reuse, R27 ;  /* 0x0000001b4e1b7220 */ /* 0x040fe20000400000 */
[--C-:B------:R-:W-:Y:S01]  /*68f0*/  HADD2.F32 R82, -RZ, R112.reuse.H0_H0 ;  /* 0x20000070ff527230 */ /* 0x100fe20000004100 */
[----:B------:R-:W-:Y:S01]  /*6900*/  F2FP.F16.F32.PACK_AB R125, R23, R18 ;  /* 0x00000012177d723e */ /* 0x000fe200000000ff */
[C---:B------:R-:W-:Y:S01]  /*6910*/  FMUL R24, R78.reuse, R28 ;  /* 0x0000001c4e187220 */ /* 0x040fe20000400000 */
[----:B------:R-:W-:Y:S01]  /*6920*/  F2FP.F16.F32.PACK_AB R126, R21, R20 ;  /* 0x00000014157e723e */ /* 0x000fe200000000ff */
[C---:B------:R-:W-:Y:S01]  /*6930*/  FFMA R27, R81.reuse, R86, R27 ;  /* 0x00000056511b7223 */ /* 0x040fe2000000001b */
[----:B------:R-:W-:Y:S02]  /*6940*/  HADD2.F32 R84, -RZ, R112.H1_H1 ;  /* 0x30000070ff547230 */ /* 0x000fe40000004100 */
[----:B------:R-:W-:Y:S01]  /*6950*/  FFMA R24, R81, R82, R24 ;  /* 0x0000005251187223 */ /* 0x000fe20000000018 */
[C---:B------:R-:W-:Y:S01]  /*6960*/  FMUL R25, R78.reuse, R29 ;  /* 0x0000001d4e197220 */ /* 0x040fe20000400000 */
[--C-:B------:R-:W-:Y:S01]  /*6970*/  HADD2.F32 R83, -RZ, R113.reuse.H0_H0 ;  /* 0x20000071ff537230 */ /* 0x100fe20000004100 */
[----:B------:R-:W-:Y:S01]  /*6980*/  F2FP.F16.F32.PACK_AB R127, R27, R22 ;  /* 0x000000161b7f723e */ /* 0x000fe200000000ff */
[C---:B------:R-:W-:Y:S01]  /*6990*/  FMUL R26, R78.reuse, R30 ;  /* 0x0000001e4e1a7220 */ /* 0x040fe20000400000 */
[----:B------:R-:W-:Y:S02]  /*69a0*/  HADD2.F32 R82, -RZ, R113.H1_H1 ;  /* 0x30000071ff527230 */ /* 0x000fe40000004100 */
[C---:B------:R-:W-:Y:S01]  /*69b0*/  FFMA R25, R81.reuse, R84, R25 ;  /* 0x0000005451197223 */ /* 0x040fe20000000019 */
[C---:B------:R-:W-:Y:S01]  /*69c0*/  FMUL R31, R78.reuse, R31 ;  /* 0x0000001f4e1f7220 */ /* 0x040fe20000400000 */
[----:B------:R3:W-:Y:S01]  /*69d0*/  STS.128 [R177+0x400], R124 ;  /* 0x0004007cb1007388 */ /* 0x0007e20000000c00 */
[----:B------:R-:W-:Y:S01]  /*69e0*/  FFMA R26, R81, R83, R26 ;  /* 0x00000053511a7223 */ /* 0x000fe2000000001a */
[--C-:B------:R-:W-:Y:S01]  /*69f0*/  HADD2.F32 R83, -RZ, R114.reuse.H0_H0 ;  /* 0x20000072ff537230 */ /* 0x100fe20000004100 */
[----:B-1----:R-:W-:Y:S01]  /*6a00*/  F2FP.F16.F32.PACK_AB R92, R25, R24 ;  /* 0x00000018195c723e */ /* 0x002fe200000000ff */
[----:B------:R-:W-:Y:S01]  /*6a10*/  FFMA R31, R81, R82, R31 ;  /* 0x00000052511f7223 */ /* 0x000fe2000000001f */
[C---:B------:R-:W-:Y:S01]  /*6a20*/  FMUL R28, R78.reuse, R32 ;  /* 0x000000204e1c7220 */ /* 0x040fe20000400000 */
[----:B------:R-:W-:Y:S02]  /*6a30*/  HADD2.F32 R82, -RZ, R114.H1_H1 ;  /* 0x30000072ff527230 */ /* 0x000fe40000004100 */
[C---:B------:R-:W-:Y:S01]  /*6a40*/  FMUL R29, R78.reuse, R33 ;  /* 0x000000214e1d7220 */ /* 0x040fe20000400000 */
[--C-:B------:R-:W-:Y:S01]  /*6a50*/  HADD2.F32 R85, -RZ, R115.reuse.H0_H0 ;  /* 0x20000073ff557230 */ /* 0x100fe20000004100 */
[----:B------:R-:W-:Y:S01]  /*6a60*/  F2FP.F16.F32.PACK_AB R93, R31, R26 ;  /* 0x0000001a1f5d723e */ /* 0x000fe200000000ff */
[C---:B------:R-:W-:Y:S01]  /*6a70*/  FFMA R28, R81.reuse, R83, R28 ;  /* 0x00000053511c7223 */ /* 0x040fe2000000001c */
        /* <DEDUP_REMOVED lines=16> */
[----:B------:R-:W-:Y:S01]  /*6b80*/  HADD2.F32 R82, -RZ, R121.H1_H1 ;  /* 0x30000079ff527230 */ /* 0x000fe20000004100 */
[----:B------:R1:W-:Y:S01]  /*6b90*/  STS.128 [R181+0x400], R92 ;  /* 0x0004005cb5007388 */ /* 0x0003e20000000c00 */
[C---:B------:R-:W-:Y:S01]  /*6ba0*/  FMUL R39, R78.reuse, R39 ;  /* 0x000000274e277220 */ /* 0x040fe20000400000 */
[----:B--2---:R-:W-:Y:S01]  /*6bb0*/  F2FP.F16.F32.PACK_AB R116, R33, R32 ;  /* 0x000000202174723e */ /* 0x004fe200000000ff */
[C---:B------:R-:W-:Y:S01]  /*6bc0*/  FFMA R34, R81.reuse, R83, R34 ;  /* 0x0000005351227223 */ /* 0x040fe20000000022 */
[--C-:B------:R-:W-:Y:S02]  /*6bd0*/  HADD2.F32 R83, -RZ, R122.reuse.H0_H0 ;  /* 0x2000007aff537230 */ /* 0x100fe40000004100 */
        /* <DEDUP_REMOVED lines=26> */
[----:B---3--:R-:W-:Y:S01]  /*6d80*/  F2FP.F16.F32.PACK_AB R124, R41, R40 ;  /* 0x00000028297c723e */ /* 0x008fe200000000ff */
        /* <DEDUP_REMOVED lines=9> */
[C---:B------:R-:W-:Y:S01]  /*6e20*/  FFMA R45, R81.reuse, R84, R45 ;  /* 0x00000054512d7223 */ /* 0x040fe2000000002d */
[C---:B------:R-:W-:Y:S01]  /*6e30*/  FMUL R46, R78.reuse, R50 ;  /* 0x000000324e2e7220 */ /* 0x040fe20000400000 */
[----:B------:R-:W-:Y:S02]  /*6e40*/  HADD2.F32 R82, -RZ, R131.H1_H1 ;  /* 0x30000083ff527230 */ /* 0x000fe40000004100 */
[C---:B------:R-:W-:Y:S01]  /*6e50*/  FMUL R51, R78.reuse, R51 ;  /* 0x000000334e337220 */ /* 0x040fe20000400000 */
[C---:B------:R-:W-:Y:S01]  /*6e60*/  FMUL R48, R78.reuse, R52 ;  /* 0x000000344e307220 */ /* 0x040fe20000400000 */
[C---:B------:R-:W-:Y:S01]  /*6e70*/  FFMA R46, R81.reuse, R83, R46 ;  /* 0x00000053512e7223 */ /* 0x040fe2000000002e */
[--C-:B------:R-:W-:Y:S02]  /*6e80*/  HADD2.F32 R83, -RZ, R136.reuse.H0_H0 ;  /* 0x20000088ff537230 */ /* 0x100fe40000004100 */
[C---:B------:R-:W-:Y:S01]  /*6e90*/  FFMA R51, R81.reuse, R82, R51 ;  /* 0x0000005251337223 */ /* 0x040fe20000000033 */
[----:B------:R-:W-:Y:S02]  /*6ea0*/  HADD2.F32 R84, -RZ, R136.H1_H1 ;  /* 0x30000088ff547230 */ /* 0x000fe40000004100 */
[C---:B------:R-:W-:Y:S01]  /*6eb0*/  FMUL R49, R78.reuse, R53 ;  /* 0x000000354e317220 */ /* 0x040fe20000400000 */
[--C-:B------:R-:W-:Y:S02]  /*6ec0*/  HADD2.F32 R85, -RZ, R137.reuse.H0_H0 ;  /* 0x20000089ff557230 */ /* 0x100fe40000004100 */
[C---:B------:R-:W-:Y:S01]  /*6ed0*/  FMUL R50, R78.reuse, R54 ;  /* 0x000000364e327220 */ /* 0x040fe20000400000 */
[----:B------:R-:W-:Y:S02]  /*6ee0*/  HADD2.F32 R82, -RZ, R137.H1_H1 ;  /* 0x30000089ff527230 */ /* 0x000fe40000004100 */
[C---:B------:R-:W-:Y:S01]  /*6ef0*/  FMUL R55, R78.reuse, R55 ;  /* 0x000000374e377220 */ /* 0x040fe20000400000 */
[C---:B------:R-:W-:Y:S01]  /*6f00*/  FFMA R48, R81.reuse, R83, R48 ;  /* 0x0000005351307223 */ /* 0x040fe20000000030 */
[C---:B------:R-:W-:Y:S01]  /*6f10*/  FFMA R49, R81.reuse, R84, R49 ;  /* 0x0000005451317223 */ /* 0x040fe20000000031 */
[C---:B------:R-:W-:Y:S01]  /*6f20*/  FFMA R50, R81.reuse, R85, R50 ;  /* 0x0000005551327223 */ /* 0x040fe20000000032 */
[C---:B------:R-:W-:Y:S01]  /*6f30*/  FFMA R55, R81.reuse, R82, R55 ;  /* 0x0000005251377223 */ /* 0x040fe20000000037 */
[--C-:B------:R-:W-:Y:S02]  /*6f40*/  HADD2.F32 R83, -RZ, R138.reuse.H0_H0 ;  /* 0x2000008aff537230 */ /* 0x100fe40000004100 */
[C---:B------:R-:W-:Y:S01]  /*6f50*/  FMUL R52, R78.reuse, R56 ;  /* 0x000000384e347220 */ /* 0x040fe20000400000 */
        /* <DEDUP_REMOVED lines=9> */
[----:B------:R-:W-:Y:S01]  /*6ff0*/  FFMA R59, R81, R84, R59 ;  /* 0x00000054513b7223 */ /* 0x000fe2000000003b */
[--C-:B------:R-:W-:Y:S02]  /*7000*/  HADD2.F32 R82, -RZ, R144.reuse.H0_H0 ;  /* 0x20000090ff527230 */ /* 0x100fe40000004100 */
[C---:B------:R-:W-:Y:S01]  /*7010*/  FMUL R56, R78.reuse, R60 ;  /* 0x0000003c4e387220 */ /* 0x040fe20000400000 */
[----:B------:R-:W-:Y:S02]  /*7020*/  HADD2.F32 R84, -RZ, R144.H1_H1 ;  /* 0x30000090ff547230 */ /* 0x000fe40000004100 */
[C---:B------:R-:W-:Y:S01]  /*7030*/  FMUL R57, R78.reuse, R61 ;  /* 0x0000003d4e397220 */ /* 0x040fe20000400000 */
[--C-:B------:R-:W-:Y:S02]  /*7040*/  HADD2.F32 R83, -RZ, R145.reuse.H0_H0 ;  /* 0x20000091ff537230 */ /* 0x100fe40000004100 */
[C---:B------:R-:W-:Y:S01]  /*7050*/  FMUL R58, R78.reuse, R62 ;  /* 0x0000003e4e3a7220 */ /* 0x040fe20000400000 */
[----:B------:R-:W-:Y:S01]  /*7060*/  F2FP.F16.F32.PACK_AB R126, R45, R44 ;  /* 0x0000002c2d7e723e */ /* 0x000fe200000000ff */
[----:B------:R-:W-:Y:S01]  /*7070*/  FFMA R56, R81, R82, R56 ;  /* 0x0000005251387223 */ /* 0x000fe20000000038 */
[----:B------:R-:W-:Y:S01]  /*7080*/  F2FP.F16.F32.PACK_AB R127, R51, R46 ;  /* 0x0000002e337f723e */ /* 0x000fe200000000ff */
[C---:B------:R-:W-:Y:S01]  /*7090*/  FFMA R57, R81.reuse, R84, R57 ;  /* 0x0000005451397223 */ /* 0x040fe20000000039 */
[C---:B------:R-:W-:Y:S01]  /*70a0*/  FFMA R58, R81.reuse, R83, R58 ;  /* 0x00000053513a7223 */ /* 0x040fe2000000003a */
[----:B------:R-:W-:Y:S02]  /*70b0*/  HADD2.F32 R82, -RZ, R145.H1_H1 ;  /* 0x30000091ff527230 */ /* 0x000fe40000004100 */
[C---:B------:R-:W-:Y:S01]  /*70c0*/  FMUL R63, R78.reuse, R63 ;  /* 0x0000003f4e3f7220 */ /* 0x040fe20000400000 */
[----:B------:R1:W-:Y:S01]  /*70d0*/  STS.128 [R183+0x400], R124 ;  /* 0x0004007cb7007388 */ /* 0x0003e20000000c00 */
[--C-:B------:R-:W-:Y:S02]  /*70e0*/  HADD2.F32 R83, -RZ, R146.reuse.H0_H0 ;  /* 0x20000092ff537230 */ /* 0x100fe40000004100 */
[C---:B------:R-:W-:Y:S01]  /*70f0*/  FMUL R60, R78.reuse, R64 ;  /* 0x000000404e3c7220 */ /* 0x040fe20000400000 */
[----:B------:R-:W-:Y:S02]  /*7100*/  HADD2.F32 R84, -RZ, R146.H1_H1 ;  /* 0x30000092ff547230 */ /* 0x000fe40000004100 */
[C---:B------:R-:W-:Y:S01]  /*7110*/  FMUL R61, R78.reuse, R65 ;  /* 0x000000414e3d7220 */ /* 0x040fe20000400000 */
[--C-:B------:R-:W-:Y:S02]  /*7120*/  HADD2.F32 R85, -RZ, R147.reuse.H0_H0 ;  /* 0x20000093ff557230 */ /* 0x100fe40000004100 */
[C---:B------:R-:W-:Y:S01]  /*7130*/  FMUL R62, R78.reuse, R66 ;  /* 0x000000424e3e7220 */ /* 0x040fe20000400000 */
[----:B------:R-:W-:Y:S02]  /*7140*/  HADD2.F32 R86, -RZ, R147.H1_H1 ;  /* 0x30000093ff567230 */ /* 0x000fe40000004100 */
[----:B------:R-:W-:Y:S01]  /*7150*/  FFMA R63, R81, R82, R63 ;  /* 0x00000052513f7223 */ /* 0x000fe2000000003f */
[----:B------:R-:W-:Y:S01]  /*7160*/  FMUL R67, R78, R67 ;  /* 0x000000434e437220 */ /* 0x000fe20000400000 */
[----:B------:R-:W-:Y:S01]  /*7170*/  F2FP.F16.F32.PACK_AB R132, R49, R48 ;  /* 0x000000303184723e */ /* 0x000fe200000000ff */
[----:B------:R-:W-:Y:S01]  /*7180*/  FFMA R60, R81, R83, R60 ;  /* 0x00000053513c7223 */ /* 0x000fe2000000003c */
[----:B------:R-:W-:Y:S01]  /*7190*/  F2FP.F16.F32.PACK_AB R133, R55, R50 ;  /* 0x000000323785723e */ /* 0x000fe200000000ff */
[----:B------:R-:W-:Y:S01]  /*71a0*/  FFMA R61, R81, R84, R61 ;  /* 0x00000054513d7223 */ /* 0x000fe2000000003d */
[----:B------:R-:W-:Y:S01]  /*71b0*/  F2FP.F16.F32.PACK_AB R134, R53, R52 ;  /* 0x000000343586723e */ /* 0x000fe200000000ff */
[----:B------:R-:W-:Y:S01]  /*71c0*/  FFMA R62, R81, R85, R62 ;  /* 0x00000055513e7223 */ /* 0x000fe2000000003e */
[----:B------:R-:W-:Y:S01]  /*71d0*/  F2FP.F16.F32.PACK_AB R135, R59, R54 ;  /* 0x000000363b87723e */ /* 0x000fe200000000ff */
[----:B------:R-:W-:Y:S01]  /*71e0*/  FFMA R67, R81, R86, R67 ;  /* 0x0000005651437223 */ /* 0x000fe20000000043 */
[----:B------:R-:W-:Y:S02]  /*71f0*/  F2FP.F16.F32.PACK_AB R140, R57, R56 ;  /* 0x00000038398c723e */ /* 0x000fe400000000ff */
[----:B------:R-:W-:Y:S01]  /*7200*/  F2FP.F16.F32.PACK_AB R141, R63, R58 ;  /* 0x0000003a3f8d723e */ /* 0x000fe200000000ff */
[----:B------:R1:W-:Y:S01]  /*7210*/  STS.128 [R174+0x400], R132 ;  /* 0x00040084ae007388 */ /* 0x0003e20000000c00 */
[----:B------:R-:W-:Y:S02]  /*7220*/  F2FP.F16.F32.PACK_AB R142, R61, R60 ;  /* 0x0000003c3d8e723e */ /* 0x000fe400000000ff */
[----:B------:R-:W-:Y:S05]  /*7230*/  F2FP.F16.F32.PACK_AB R143, R67, R62 ;  /* 0x0000003e438f723e */ /* 0x000fea00000000ff */
[----:B------:R1:W-:Y:S01]  /*7240*/  STS.128 [R182+0x400], R140 ;  /* 0x0004008cb6007388 */ /* 0x0003e20000000c00 */
[----:B------:R-:W-:Y:S01]  /*7250*/  @!PT LDS RZ, [RZ] ;  /* 0x00000000fffff984 */ /* 0x000fe20000000800 */
[----:B------:R-:W-:Y:S01]  /*7260*/  @!PT LDS RZ, [RZ] ;  /* 0x00000000fffff984 */ /* 0x000fe20000000800 */
[----:B------:R-:W-:Y:S01]  /*7270*/  @!PT LDS RZ, [RZ] ;  /* 0x00000000fffff984 */ /* 0x000fe20000000800 */
[----:B------:R-:W-:Y:S01]  /*7280*/  @!PT LDS RZ, [RZ] ;  /* 0x00000000fffff984 */ /* 0x000fe20000000800 */
[----:B------:R2:W-:Y:S07]  /*7290*/  MEMBAR.ALL.CTA ;  /* 0x0000000000007992 */ /* 0x0005ee0000008000 */
[----:B--2---:R-:W2:Y:S02]  /*72a0*/  FENCE.VIEW.ASYNC.S ;  /* 0x00000000000073c6 */ /* 0x004ea40000000000 */
[----:B--2---:R-:W-:Y:S06]  /*72b0*/  BAR.SYNC.DEFER_BLOCKING 0x1, 0x80 ;  /* 0x0042000000007b1d */ /* 0x004fec0000010000 */
[----:B------:R-:W-:Y:S05]  /*72c0*/  @P0 BRA `(.L_x_114) ;  /* 0x0000000000280947 */ /* 0x000fea0003800000 */
[----:B------:R-:W-:Y:S02]  /*72d0*/  UIADD3 UR4, UPT, UPT, UR48, 0x400, URZ ;  /* 0x0000040030047890 */ /* 0x000fe4000fffe0ff */
[----:B------:R-:W-:Y:S01]  /*72e0*/  UIADD3 UR6, UP0, UPT, UR52, 0x680, URZ ;  /* 0x0000068034067890 */ /* 0x000fe2000ff1e0ff */
[----:B------:R-:W-:Y:S03]  /*72f0*/  UMOV UR43, UR36 ;  /* 0x00000024002b7c82 */ /* 0x000fe60008000000 */
[----:B------:R-:W-:Y:S01]  /*7300*/  MOV R163, UR4 ;  /* 0x0000000400a37c02 */ /* 0x000fe20008000f00 */
[----:B------:R-:W-:Y:S03]  /*7310*/  UIADD3.X UR7, UPT, UPT, URZ, UR53, URZ, UP0, !UPT ;  /* 0x00000035ff077290 */ /* 0x000fe600087fe4ff */
[----:B------:R-:W-:Y:S11]  /*7320*/  R2UR UR40, R163 ;  /* 0x00000000a32872ca */ /* 0x000ff600000e0000 */
[----:B------:R-:W-:Y:S02]  /*7330*/  @!UPT UIADD3 URZ, UPT, UPT, URZ, URZ, URZ ;  /* 0x000000fffffff290 */ /* 0x000fe4000fffe0ff */
[----:B------:R2:W-:Y:S01]  /*7340*/  UTMASTG.3D [UR40], [UR6] ;  /* 0x00000028060073b5 */ /* 0x0005e20008010000 */
[----:B------:R0:W-:Y:S01]  /*7350*/  UTMACMDFLUSH ;  /* 0x00000000000079b7 */ /* 0x0001e20000000000 */
[----:B--2---:R-:W-:Y:S04]  /*7360*/  DEPBAR.LE SB0, 0x1 ;  /* 0x000080400000791a */ /* 0x004fe80000000000 */
.L_x_114:
[----:B------:R-:W-:Y:S05]  /*7370*/  BSYNC.RECONVERGENT B0 ;  /* 0x0000000000007941 */ /* 0x000fea0003800200 */
.L_x_113:
[----:B------:R-:W-:Y:S01]  /*7380*/  BAR.SYNC.DEFER_BLOCKING 0x1, 0x80 ;  /* 0x0042000000007b1d */ /* 0x000fe20000010000 */
[----:B------:R-:W-:Y:S01]  /*7390*/  ISETP.NE.AND P1, PT, R176, RZ, PT ;  /* 0x000000ffb000720c */ /* 0x000fe20003f25270 */
[----:B------:R-:W-:Y:S01]  /*73a0*/  UISETP.NE.AND UP0, UPT, UR49, URZ, UPT ;  /* 0x000000ff3100728c */ /* 0x000fe2000bf05270 */
[----:B------:R-:W-:Y:S11]  /*73b0*/  LEA R3, R87, UR48, 0x3 ;  /* 0x0000003057037c11 */ /* 0x000ff6000f8e18ff */
[----:B------:R-:W-:Y:S01]  /*73c0*/  @P1 SHF.L.U32 R2, R167, 0x1f, RZ ;  /* 0x0000001fa7021819 */ /* 0x000fe200000006ff */
[----:B------:R-:W-:Y:S06]  /*73d0*/  BRA.U !UP0, `(.L_x_115) ;  /* 0x0000000108247547 */ /* 0x000fec000b800000 */
[----:B------:R-:W-:Y:S01]  /*73e0*/  IMAD.U32 R5, RZ, RZ, UR51 ;  /* 0x00000033ff057e24 */ /* 0x000fe2000f8e00ff */
[----:B------:R-:W-:Y:S01]  /*73f0*/  MOV R0, UR37 ;  /* 0x0000002500007c02 */ /* 0x000fe20008000f00 */
[----:B------:R-:W-:Y:S03]  /*7400*/  UIADD3 UR51, UPT, UPT, UR51, 0x1, URZ ;  /* 0x0000000133337890 */ /* 0x000fe6000fffe0ff */
[----:B------:R-:W-:Y:S01]  /*7410*/  @P1 LEA R5, R5, UR48, 0x3 ;  /* 0x0000003005051c11 */ /* 0x000fe2000f8e18ff */
[----:B------:R-:W-:Y:S04]  /*7420*/  UISETP.NE.AND UP0, UPT, UR51, 0x4, UPT ;  /* 0x000000043300788c */ /* 0x000fe8000bf05270 */
[----:B------:R-:W-:Y:S01]  /*7430*/  @P1 VIADD R5, R5, 0x50 ;  /* 0x0000005005051836 */ /* 0x000fe20000000000 */
[----:B------:R-:W-:Y:S04]  /*7440*/  USEL UR51, UR51, URZ, UP0 ;  /* 0x000000ff33337287 */ /* 0x000fe80008000000 */
[----:B------:R-:W-:Y:S04]  /*7450*/  @P1 PRMT R0, R0, 0x654, R5 ;  /* 0x0000065400001816 */ /* 0x000fe80000000005 */
[----:B------:R2:W-:Y:S04]  /*7460*/  @P1 SYNCS.ARRIVE.TRANS64.RED.A1T0 RZ, [R0+URZ], RZ ;  /* 0x000000ff00ff19a7 */ /* 0x0005e800081004ff */
.L_x_115:
[----:B------:R-:W3:Y:S01]  /*7470*/  @P1 SYNCS.PHASECHK.TRANS64.TRYWAIT P0, [R3+URZ+0x30], R2 ;  /* 0x00003002030015a7 */ /* 0x000ee200080011ff */
[----:B------:R-:W-:Y:S01]  /*7480*/  BSSY B1, `(.L_x_116) ;  /* 0x000001f000017945 */ /* 0x000fe20003800000 */
[----:B---3--:R-:W-:Y:S03]  /*7490*/  @P1 SEL R101, RZ, 0x1, !P0 ;  /* 0x00000001ff651807 */ /* 0x008fe60004000000 */
[----:B------:R-:W-:Y:S05]  /*74a0*/  @!P1 BRA `(.L_x_117) ;  /* 0x0000000000709947 */ /* 0x000fea0003800000 */
[----:B------:R-:W-:Y:S01]  /*74b0*/  ISETP.NE.AND P1, PT, R103, RZ, PT ;  /* 0x000000ff6700720c */ /* 0x000fe20003f25270 */
[----:B------:R-:W-:Y:S01]  /*74c0*/  BSSY B0, `(.L_x_118) ;  /* 0x000000b000007945 */ /* 0x000fe20003800000 */
[----:B------:R-:W-:Y:S11]  /*74d0*/  ISETP.NE.AND P0, PT, R101, RZ, PT ;  /* 0x000000ff6500720c */ /* 0x000ff60003f05270 */
[----:B------:R-:W-:Y:S05]  /*74e0*/  @P1 IMAD R4, R87, 0x4000, R178 ;  /* 0x0000400057041824 */ /* 0x000fea00078e02b2 */
[----:B------:R-:W-:Y:S04]  /*74f0*/  @P1 IADD3 R9, PT, PT, R4, UR48, RZ ;  /* 0x0000003004091c10 */ /* 0x000fe8000fffe0ff */
[----:B------:R-:W-:Y:S01]  /*7500*/  @P1 IADD3 R7, PT, PT, R102, R9, RZ ;  /* 0x0000000966071210 */ /* 0x000fe20007ffe0ff */
[--C-:B------:R-:W-:Y:S02]  /*7510*/  @P1 IMAD.IADD R5, R100, 0x1, R9.reuse ;  /* 0x0000000164051824 */ /* 0x100fe400078e0209 */
[----:B------:R-:W-:Y:S01]  /*7520*/  @P1 IMAD.IADD R2, R108, 0x1, R9 ;  /* 0x000000016c021824 */ /* 0x000fe200078e0209 */
[----:B------:R-:W-:Y:S06]  /*7530*/  @P0 BRA `(.L_x_119) ;  /* 0x00000000000c0947 */ /* 0x000fec0003800000 */
[----:B--2---:R-:W-:Y:S04]  /*7540*/  SHF.L.U32 R0, R167, 0x1f, RZ ;  /* 0x0000001fa7007819 */ /* 0x004fe800000006ff */
[----:B------:R-:W2:Y:S02]  /*7550*/  SYNCS.PHASECHK.TRANS64.TRYWAIT P0, [R3+URZ+0x30], R0 ;  /* 0x00003000030075a7 */ /* 0x000ea400080011ff */
[----:B--2---:R-:W-:Y:S05]  /*7560*/  @!P0 BRA `(.L_x_120) ;  /* 0x0000004800408947 */ /* 0x004fea0003800000 */
.L_x_119:
[----:B------:R-:W-:Y:S05]  /*7570*/  BSYNC B0 ;  /* 0x0000000000007941 */ /* 0x000fea0003800000 */
.L_x_118:
[----:B------:R-:W-:Y:S01]  /*7580*/  ISETP.NE.AND P0, PT, R103, RZ, PT ;  /* 0x000000ff6700720c */ /* 0x000fe20003f05270 */
[----:B------:R-:W-:Y:S11]  /*7590*/  VIADD R87, R87, 0x1 ;  /* 0x0000000157577836 */ /* 0x000ff60000000000 */
[----:B------:R-:W-:Y:S01]  /*75a0*/  @!UPT UIADD3 URZ, UPT, UPT, URZ, URZ, URZ ;  /* 0x000000fffffff290 */ /* 0x000fe2000fffe0ff */
[----:B------:R3:W4:Y:S01]  /*75b0*/  @P0 LDS.128 R88, [R4+UR48+0x400] ;  /* 0x0004003004580984 */ /* 0x0007220008000c00 */
[--C-:B--2---:R-:W-:Y:S01]  /*75c0*/  @P0 IMAD.IADD R3, R102, 0x1, R5.reuse ;  /* 0x0000000166030824 */ /* 0x104fe200078e0205 */
[C---:B------:R-:W-:Y:S01]  /*75d0*/  @P0 IADD3 R0, PT, PT, R108.reuse, R7, RZ ;  /* 0x000000076c000210 */ /* 0x040fe20007ffe0ff */
[C---:B------:R-:W-:Y:S01]  /*75e0*/  @P0 IMAD.IADD R6, R108.reuse, 0x1, R5 ;  /* 0x000000016c060824 */ /* 0x040fe200078e0205 */
[----:B------:R3:W2:Y:S02]  /*75f0*/  @P0 LDS.128 R96, [R2+0x400] ;  /* 0x0004000002600984 */ /* 0x0006a40000000c00 */
[----:B------:R-:W-:Y:S02]  /*7600*/  @P0 IADD3 R8, PT, PT, R108, R3, RZ ;  /* 0x000000036c080210 */ /* 0x000fe40007ffe0ff */
[----:B------:R3:W1:Y:S04]  /*7610*/  @P0 LDS.128 R104, [R7+0x400] ;  /* 0x0004000007680984 */ /* 0x0006680000000c00 */
[----:B------:R3:W1:Y:S04]  /*7620*/  @P0 LDS.128 R112, [R0+0x400] ;  /* 0x0004000000700984 */ /* 0x0006680000000c00 */
[----:B------:R3:W1:Y:S04]  /*7630*/  @P0 LDS.128 R120, [R5+0x400] ;  /* 0x0004000005780984 */ /* 0x0006680000000c00 */
[----:B------:R3:W1:Y:S04]  /*7640*/  @P0 LDS.128 R128, [R6+0x400] ;  /* 0x0004000006800984 */ /* 0x0006680000000c00 */
[----:B------:R3:W1:Y:S04]  /*7650*/  @P0 LDS.128 R136, [R3+0x400] ;  /* 0x0004000003880984 */ /* 0x0006680000000c00 */
[----:B------:R3:W1:Y:S02]  /*7660*/  @P0 LDS.128 R144, [R8+0x400] ;  /* 0x0004000008900984 */ /* 0x0006640000000c00 */
.L_x_117:
[----:B------:R-:W-:Y:S05]  /*7670*/  BSYNC B1 ;  /* 0x0000000000017941 */ /* 0x000fea0003800000 */
.L_x_116:
[----:B---3--:R-:W-:Y:S05]  /*7680*/  VIADD R3, R80, 0x40 ;  /* 0x0000004050037836 */ /* 0x008fea0000000000 */
[----:B------:R-:W-:Y:S04]  /*7690*/  SHF.R.U32.HI R3, RZ, 0x15, R3 ;  /* 0x00000015ff037819 */ /* 0x000fe80000011603 */
[----:B------:R-:W-:Y:S11]  /*76a0*/  LOP3.LUT P0, RZ, R3, 0x3, R162, 0x48, !PT ;  /* 0x0000000303ff7812 */ /* 0x000ff600078048a2 */
[----:B------:R-:W-:Y:S02]  /*76b0*/  @!UPT UIADD3 URZ, UPT, UPT, URZ, URZ, URZ ;  /* 0x000000fffffff290 */ /* 0x000fe4000fffe0ff */
[----:B------:R-:W-:Y:S05]  /*76c0*/  @!P0 BRA `(.L_x_121) ;  /* 0x0000000000408947 */ /* 0x000fea0003800000 */
[----:B------:R-:W3:Y:S01]  /*76d0*/  LDCU.64 UR8, c[0x4][0x70] ;  /* 0x01000e00ff0877ac */ /* 0x000ee20008000a00 */
[----:B------:R-:W-:Y:S01]  /*76e0*/  MOV R3, 0x0 ;  /* 0x0000000000037802 */ /* 0x000fe20000000f00 */
[----:B------:R-:W-:Y:S02]  /*76f0*/  HFMA2 R12, -RZ, RZ, 0, 5.9604644775390625e-08 ;  /* 0x00000001ff0c7431 */ /* 0x000fe400000001ff */
[----:B------:R-:W-:Y:S02]  /*7700*/  IMAD.MOV.U32 R8, RZ, RZ, 0x192 ;  /* 0x00000192ff087424 */ /* 0x000fe400078e00ff */
[----:B------:R-:W-:Y:S01]  /*7710*/  IMAD.MOV.U32 R13, RZ, RZ, RZ ;  /* 0x000000ffff0d7224 */ /* 0x000fe200078e00ff */
[----:B------:R-:W5:Y:S01]  /*7720*/  LDCU.64 UR6, c[0x4][0x78] ;  /* 0x01000f00ff0677ac */ /* 0x000f620008000a00 */
[----:B------:R-:W1:Y:S01]  /*7730*/  LDC.64 R2, c[0x4][R3] ;  /* 0x0100000003027b82 */ /* 0x000e620000000a00 */
[----:B------:R-:W2:Y:S01]  /*7740*/  LDCU.64 UR4, c[0x4][0x10] ;  /* 0x01000200ff0477ac */ /* 0x000ea20008000a00 */
[----:B---3--:R-:W-:Y:S01]  /*7750*/  MOV R5, UR9 ;  /* 0x0000000900057c02 */ /* 0x008fe20008000f00 */
[----:B------:R-:W-:Y:S01]  /*7760*/  IMAD.U32 R4, RZ, RZ, UR8 ;  /* 0x00000008ff047e24 */ /* 0x000fe2000f8e00ff */
[----:B-----5:R-:W-:Y:S01]  /*7770*/  MOV R7, UR7 ;  /* 0x0000000700077c02 */ /* 0x020fe20008000f00 */
[----:B------:R-:W-:Y:S01]  /*7780*/  IMAD.U32 R6, RZ, RZ, UR6 ;  /* 0x00000006ff067e24 */ /* 0x000fe2000f8e00ff */
[----:B--2---:R-:W-:Y:S01]  /*7790*/  MOV R11, UR5 ;  /* 0x00000005000b7c02 */ /* 0x004fe20008000f00 */
[----:B------:R-:W-:Y:S02]  /*77a0*/  IMAD.U32 R10, RZ, RZ, UR4 ;  /* 0x00000004ff0a7e24 */ /* 0x000fe4000f8e00ff */
[----:B------:R-:W-:Y:S07]  /*77b0*/  LEPC R20, `(.L_x_121) ;  /* 0x000000001014794e */ /* 0x000fee0000000000 */
[----:B-1--4-:R-:W-:Y:S05]  /*77c0*/  CALL.ABS.NOINC R2 ;  /* 0x0000000002007343 */ /* 0x012fea0003c00000 */
.L_x_121:
[----:B------:R-:W-:Y:S05]  /*77d0*/  WARPSYNC.ALL ;  /* 0x0000000000007948 */ /* 0x000fea0003800000 */
[----:B------:R-:W-:Y:S01]  /*77e0*/  R2UR UR4, R80 ;  /* 0x00000000500472ca */ /* 0x000fe200000e0000 */
[--C-:B----4-:R-:W-:Y:S01]  /*77f0*/  HADD2.F32 R82, -RZ, R88.reuse.H0_H0 ;  /* 0x20000058ff527230 */ /* 0x110fe20000004100 */
[----:B------:R-:W-:Y:S01]  /*7800*/  ISETP.NE.AND P6, PT, R176, RZ, PT ;  /* 0x000000ffb000720c */ /* 0x000fe20003fc5270 */
[----:B------:R-:W-:Y:S01]  /*7810*/  HADD2.F32 R83, -RZ, R88.H1_H1 ;  /* 0x30000058ff537230 */ /* 0x000fe20000004100 */
[----:B--2---:R-:W-:Y:S01]  /*7820*/  MOV R0, UR51 ;  /* 0x0000003300007c02 */ /* 0x004fe20008000f00 */
[--C-:B------:R-:W-:Y:S01]  /*7830*/  HADD2.F32 R84, -RZ, R89.reuse.H0_H0 ;  /* 0x20000059ff547230 */ /* 0x100fe20000004100 */
[----:B------:R-:W-:Y:S01]  /*7840*/  MOV R85, UR37 ;  /* 0x0000002500557c02 */ /* 0x000fe20008000f00 */
[----:B------:R-:W-:Y:S01]  /*7850*/  HADD2.F32 R86, -RZ, R89.H1_H1 ;  /* 0x30000059ff567230 */ /* 0x000fe20000004100 */
[----:B------:R-:W-:Y:S01]  /*7860*/  ISETP.NE.AND P0, PT, R170, RZ, PT ;  /* 0x000000ffaa00720c */ /* 0x000fe20003f05270 */
[----:B------:R-:W-:Y:S04]  /*7870*/  BSSY.RECONVERGENT B0, `(.L_x_122) ;  /* 0x00000fc000007945 */ /* 0x000fe80003800200 */
[----:B------:R-:W2:Y:S02]  /*7880*/  LDTM.x64 R4, tmem[UR4+0x40] ;  /* 0x00004004000479ee */ /* 0x000ea40008340000 */
[----:B------:R-:W-:Y:S04]  /*7890*/  @P6 LEA R0, R0, UR48, 0x3 ;  /* 0x0000003000006c11 */ /* 0x000fe8000f8e18ff */
[----:B------:R-:W-:Y:S04]  /*78a0*/  @P6 IADD3 R0, PT, PT, R0, 0x50, RZ ;  /* 0x0000005000006810 */ /* 0x000fe80007ffe0ff */
[----:B------:R-:W-:Y:S01]  /*78b0*/  @P6 PRMT R85, R85, 0x654, R0 ;  /* 0x0000065455556816 */ /* 0x000fe20000000000 */
[C---:B--2---:R-:W-:Y:S01]  /*78c0*/  FMUL R0, R78.reuse, R4 ;  /* 0x000000044e007220 */ /* 0x044fe20000400000 */
[C---:B------:R-:W-:Y:S01]  /*78d0*/  FMUL R2, R78.reuse, R5 ;  /* 0x000000054e027220 */ /* 0x040fe20000400000 */
[C---:B------:R-:W-:Y:S01]  /*78e0*/  FMUL R3, R78.reuse, R6 ;  /* 0x000000064e037220 */ /* 0x040fe20000400000 */
[C---:B------:R-:W-:Y:S01]  /*78f0*/  FMUL R7, R78.reuse, R7 ;  /* 0x000000074e077220 */ /* 0x040fe20000400000 */
[C---:B------:R-:W-:Y:S01]  /*7900*/  FFMA R0, R81.reuse, R82, R0 ;  /* 0x0000005251007223 */ /* 0x040fe20000000000 */
[C---:B------:R-:W-:Y:S01]  /*7910*/  FFMA R2, R81.reuse, R83, R2 ;  /* 0x0000005351027223 */ /* 0x040fe20000000002 */
[--C-:B------:R-:W-:Y:S02]  /*7920*/  HADD2.F32 R83, -RZ, R90.reuse.H0_H0 ;  /* 0x2000005aff537230 */ /* 0x100fe40000004100 */
[C---:B------:R-:W-:Y:S01]  /*7930*/  FFMA R3, R81.reuse, R84, R3 ;  /* 0x0000005451037223 */ /* 0x040fe20000000003 */
[----:B------:R-:W-:Y:S01]  /*7940*/  FFMA R7, R81, R86, R7 ;  /* 0x0000005651077223 */ /* 0x000fe20000000007 */
[----:B------:R-:W-:Y:S01]  /*7950*/  FMUL R4, R78, R8 ;  /* 0x000000084e047220 */ /* 0x000fe20000400000 */
[----:B-1----:R-:W-:Y:S01]  /*7960*/  F2FP.F16.F32.PACK_AB R92, R2, R0 ;  /* 0x00000000025c723e */ /* 0x002fe200000000ff */
[----:B------:R-:W-:Y:S02]  /*7970*/  HADD2.F32 R82, -RZ, R90.H1_H1 ;  /* 0x3000005aff527230 */ /* 0x000fe40000004100 */
[C---:B------:R-:W-:Y:S01]  /*7980*/  FMUL R5, R78.reuse, R9 ;  /* 0x000000094e057220 */ /* 0x040fe20000400000 */
[----:B------:R-:W-:Y:S01]  /*7990*/  F2FP.F16.F32.PACK_AB R93, R7, R3 ;  /* 0x00000003075d723e */ /* 0x000fe200000000ff */
        /* <DEDUP_REMOVED lines=19> */
[----:B------:R1:W-:Y:S01]  /*7ad0*/  STS.128 [R178+UR48+0x4400], R92 ;  /* 0x0044005cb2007988 */ /* 0x0003e20008000c30 */
        /* <DEDUP_REMOVED lines=8> */
[C---:B------:R-:W-:Y:S01]  /*7b60*/  FMUL R14, R78.reuse, R18 ;  /* 0x000000124e0e7220 */ /* 0x040fe20000400000 */
[----:B------:R-:W-:Y:S01]  /*7b70*/  F2FP.F16.F32.PACK_AB R117, R15, R10 ;  /* 0x0000000a0f75723e */ /* 0x000fe200000000ff */
[C---:B------:R-:W-:Y:S01]  /*7b80*/  FFMA R12, R81.reuse, R3, R12 ;  /* 0x00000003510c7223 */ /* 0x040fe2000000000c */
[--C-:B------:R-:W-:Y:S02]  /*7b90*/  HADD2.F32 R3, -RZ, R99.reuse.H0_H0 ;  /* 0x20000063ff037230 */ /* 0x100fe40000004100 */
[C---:B------:R-:W-:Y:S01]  /*7ba0*/  FFMA R13, R81.reuse, R0, R13 ;  /* 0x00000000510d7223 */ /* 0x040fe2000000000d */
[----:B------:R-:W-:Y:S02]  /*7bb0*/  HADD2.F32 R2, -RZ, R99.H1_H1 ;  /* 0x30000063ff027230 */ /* 0x000fe40000004100 */
[C---:B------:R-:W-:Y:S01]  /*7bc0*/  FMUL R19, R78.reuse, R19 ;  /* 0x000000134e137220 */ /* 0x040fe20000400000 */
[--C-:B------:R-:W-:Y:S02]  /*7bd0*/  HADD2.F32 R83, -RZ, R104.reuse.H0_H0 ;  /* 0x20000068ff537230 */ /* 0x100fe40000004100 */
[----:B------:R-:W-:Y:S01]  /*7be0*/  FFMA R14, R81, R3, R14 ;  /* 0x00000003510e7223 */ /* 0x000fe2000000000e */
[----:B------:R-:W-:Y:S01]  /*7bf0*/  F2FP.F16.F32.PACK_AB R118, R13, R12 ;  /* 0x0000000c0d76723e */ /* 0x000fe200000000ff */
        /* <DEDUP_REMOVED lines=38> */
[C---:B------:R-:W-:Y:S01]  /*7e60*/  FMUL R31, R78.reuse, R31 ;  /* 0x0000001f4e1f7220 */ /* 0x040fe20000400000 */
[----:B------:R3:W-:Y:S01]  /*7e70*/  STS.128 [R177+0x4400], R124 ;  /* 0x0044007cb1007388 */ /* 0x0007e20000000c00 */
[--C-:B------:R-:W-:Y:S02]  /*7e80*/  HADD2.F32 R3, -RZ, R114.reuse.H0_H0 ;  /* 0x20000072ff037230 */ /* 0x100fe40000004100 */
[----:B------:R-:W-:Y:S01]  /*7e90*/  FFMA R26, R81, R0, R26 ;  /* 0x00000000511a7223 */ /* 0x000fe2000000001a */
[----:B------:R-:W-:Y:S01]  /*7ea0*/  HADD2.F32 R0, -RZ, R113.H1_H1 ;  /* 0x30000071ff007230 */ /* 0x000fe20000004100 */
[----:B------:R-:W-:Y:S01]  /*7eb0*/  F2FP.F16.F32.PACK_AB R132, R25, R24 ;  /* 0x000000181984723e */ /* 0x000fe200000000ff */
[C---:B------:R-:W-:Y:S01]  /*7ec0*/  FMUL R28, R78.reuse, R32 ;  /* 0x000000204e1c7220 */ /* 0x040fe20000400000 */
[----:B------:R-:W-:Y:S02]  /*7ed0*/  HADD2.F32 R2, -RZ, R114.H1_H1 ;  /* 0x30000072ff027230 */ /* 0x000fe40000004100 */
[C---:B------:R-:W-:Y:S01]  /*7ee0*/  FMUL R29, R78.reuse, R33 ;  /* 0x000000214e1d7220 */ /* 0x040fe20000400000 */
[--C-:B------:R-:W-:Y:S02]  /*7ef0*/  HADD2.F32 R83, -RZ, R115.reuse.H0_H0 ;  /* 0x20000073ff537230 */ /* 0x100fe40000004100 */
[C---:B------:R-:W-:Y:S01]  /*7f00*/  FFMA R31, R81.reuse, R0, R31 ;  /* 0x00000000511f7223 */ /* 0x040fe2000000001f */
[C---:B------:R-:W-:Y:S01]  /*7f10*/  FFMA R28, R81.reuse, R3, R28 ;  /* 0x00000003511c7223 */ /* 0x040fe2000000001c */
[----:B------:R-:W-:Y:S01]  /*7f20*/  FFMA R29, R81, R2, R29 ;  /* 0x00000002511d7223 */ /* 0x000fe2000000001d */
[C---:B------:R-:W-:Y:S01]  /*7f30*/  FMUL R30, R78.reuse, R34 ;  /* 0x000000224e1e7220 */ /* 0x040fe20000400000 */
[----:B------:R-:W-:Y:S01]  /*7f40*/  HADD2.F32 R82, -RZ, R115.H1_H1 ;  /* 0x30000073ff527230 */ /* 0x000fe20000004100 */
[----:B------:R-:W-:Y:S01]  /*7f50*/  F2FP.F16.F32.PACK_AB R133, R31, R26 ;  /* 0x0000001a1f85723e */ /* 0x000fe200000000ff */
        /* <DEDUP_REMOVED lines=16> */
[----:B-1----:R-:W-:Y:S01]  /*8060*/  F2FP.F16.F32.PACK_AB R92, R33, R32 ;  /* 0x00000020215c723e */ /* 0x002fe200000000ff */
        /* <DEDUP_REMOVED lines=42> */
[--C-:B------:R-:W-:Y:S02]  /*8310*/  HADD2.F32 R3, -RZ, R136.reuse.H0_H0 ;  /* 0x20000088ff037230 */ /* 0x100fe40000004100 */
[C---:B------:R-:W-:Y:S01]  /*8320*/  FFMA R46, R81.reuse, R83, R46 ;  /* 0x00000053512e7223 */ /* 0x040fe2000000002e */
[C---:B------:R-:W-:Y:S01]  /*8330*/  FMUL R48, R78.reuse, R52 ;  /* 0x000000344e307220 */ /* 0x040fe20000400000 */
        /* <DEDUP_REMOVED lines=17> */
[C---:B------:R-:W-:Y:S01]  /*8450*/  FFMA R52, R81.reuse, R0, R52 ;  /* 0x0000000051347223 */ /* 0x040fe20000000034 */
[C---:B------:R-:W-:Y:S01]  /*8460*/  FFMA R53, R81.reuse, R2, R53 ;  /* 0x0000000251357223 */ /* 0x040fe20000000035 */
[----:B------:R-:W-:Y:S02]  /*8470*/  HADD2.F32 R0, -RZ, R139.H1_H1 ;  /* 0x3000008bff007230 */ /* 0x000fe40000004100 */
[----:B------:R-:W-:Y:S01]  /*8480*/  FFMA R54, R81, R3, R54 ;  /* 0x0000000351367223 */ /* 0x000fe20000000036 */
[C---:B------:R-:W-:Y:S01]  /*8490*/  FMUL R59, R78.reuse, R59 ;  /* 0x0000003b4e3b7220 */ /* 0x040fe20000400000 */
[--C-:B------:R-:W-:Y:S02]  /*84a0*/  HADD2.F32 R3, -RZ, R144.reuse.H0_H0 ;  /* 0x20000090ff037230 */ /* 0x100fe40000004100 */
[C---:B------:R-:W-:Y:S01]  /*84b0*/  FMUL R56, R78.reuse, R60 ;  /* 0x0000003c4e387220 */ /* 0x040fe20000400000 */
[----:B------:R-:W-:Y:S02]  /*84c0*/  HADD2.F32 R2, -RZ, R144.H1_H1 ;  /* 0x30000090ff027230 */ /* 0x000fe40000004100 */
[C---:B------:R-:W-:Y:S01]  /*84d0*/  FMUL R57, R78.reuse, R61 ;  /* 0x0000003d4e397220 */ /* 0x040fe20000400000 */
[--C-:B------:R-:W-:Y:S01]  /*84e0*/  HADD2.F32 R83, -RZ, R145.reuse.H0_H0 ;  /* 0x20000091ff537230 */ /* 0x100fe20000004100 */
[----:B------:R-:W-:Y:S01]  /*84f0*/  F2FP.F16.F32.PACK_AB R118, R45, R44 ;  /* 0x0000002c2d76723e */ /* 0x000fe200000000ff */
[C---:B------:R-:W-:Y:S01]  /*8500*/  FMUL R58, R78.reuse, R62 ;  /* 0x0000003e4e3a7220 */ /* 0x040fe20000400000 */
[----:B------:R-:W-:Y:S01]  /*8510*/  F2FP.F16.F32.PACK_AB R119, R51, R46 ;  /* 0x0000002e3377723e */ /* 0x000fe200000000ff */
[C---:B------:R-:W-:Y:S01]  /*8520*/  FFMA R59, R81.reuse, R0, R59 ;  /* 0x00000000513b7223 */ /* 0x040fe2000000003b */
[C---:B------:R-:W-:Y:S01]  /*8530*/  FFMA R56, R81.reuse, R3, R56 ;  /* 0x0000000351387223 */ /* 0x040fe20000000038 */
[----:B------:R-:W-:Y:S02]  /*8540*/  HADD2.F32 R0, -RZ, R145.H1_H1 ;  /* 0x30000091ff007230 */ /* 0x000fe40000004100 */
[C---:B------:R-:W-:Y:S01]  /*8550*/  FFMA R57, R81.reuse, R2, R57 ;  /* 0x0000000251397223 */ /* 0x040fe20000000039 */
[----:B------:R1:W-:Y:S01]  /*8560*/  STS.128 [R183+0x4400], R116 ;  /* 0x00440074b7007388 */ /* 0x0003e20000000c00 */
[C---:B------:R-:W-:Y:S01]  /*8570*/  FMUL R63, R78.reuse, R63 ;  /* 0x0000003f4e3f7220 */ /* 0x040fe20000400000 */
[--C-:B------:R-:W-:Y:S02]  /*8580*/  HADD2.F32 R3, -RZ, R146.reuse.H0_H0 ;  /* 0x20000092ff037230 */ /* 0x100fe40000004100 */
[C---:B------:R-:W-:Y:S01]  /*8590*/  FFMA R58, R81.reuse, R83, R58 ;  /* 0x00000053513a7223 */ /* 0x040fe2000000003a */
        /* <DEDUP_REMOVED lines=8> */
[----:B---3--:R-:W-:Y:S01]  /*8620*/  F2FP.F16.F32.PACK_AB R124, R49, R48 ;  /* 0x00000030317c723e */ /* 0x008fe200000000ff */
[----:B------:R-:W-:Y:S01]  /*8630*/  FFMA R60, R81, R3, R60 ;  /* 0x00000003513c7223 */ /* 0x000fe2000000003c */
[----:B------:R-:W-:Y:S01]  /*8640*/  F2FP.F16.F32.PACK_AB R125, R55, R50 ;  /* 0x00000032377d723e */ /* 0x000fe200000000ff */
[----:B------:R-:W-:Y:S01]  /*8650*/  FFMA R61, R81, R2, R61 ;  /* 0x00000002513d7223 */ /* 0x000fe2000000003d */
[----:B------:R-:W-:Y:S01]  /*8660*/  F2FP.F16.F32.PACK_AB R126, R53, R52 ;  /* 0x00000034357e723e */ /* 0x000fe200000000ff */
[----:B------:R-:W-:Y:S01]  /*8670*/  FFMA R62, R81, R83, R62 ;  /* 0x00000053513e7223 */ /* 0x000fe2000000003e */
[----:B------:R-:W-:Y:S01]  /*8680*/  F2FP.F16.F32.PACK_AB R127, R59, R54 ;  /* 0x000000363b7f723e */ /* 0x000fe200000000ff */
[----:B------:R-:W-:Y:S01]  /*8690*/  FFMA R67, R81, R82, R67 ;  /* 0x0000005251437223 */ /* 0x000fe20000000043 */
[----:B----4-:R-:W-:Y:S02]  /*86a0*/  F2FP.F16.F32.PACK_AB R132, R57, R56 ;  /* 0x000000383984723e */ /* 0x010fe400000000ff */
[----:B------:R-:W-:Y:S01]  /*86b0*/  F2FP.F16.F32.PACK_AB R133, R63, R58 ;  /* 0x0000003a3f85723e */ /* 0x000fe200000000ff */
[----:B------:R1:W-:Y:S01]  /*86c0*/  STS.128 [R174+0x4400], R124 ;  /* 0x0044007cae007388 */ /* 0x0003e20000000c00 */
[----:B------:R-:W-:Y:S02]  /*86d0*/  F2FP.F16.F32.PACK_AB R134, R61, R60 ;  /* 0x0000003c3d86723e */ /* 0x000fe400000000ff */
[----:B------:R-:W-:Y:S02]  /*86e0*/  F2FP.F16.F32.PACK_AB R135, R67, R62 ;  /* 0x0000003e4387723e */ /* 0x000fe400000000ff */
[----:B------:R-:W-:Y:S02]  /*86f0*/  LEA R0, R87, UR48, 0x3 ;  /* 0x0000003057007c11 */ /* 0x000fe4000f8e18ff */
[----:B------:R-:W-:Y:S01]  /*8700*/  @P6 SHF.L.U32 R3, R167, 0x1f, RZ ;  /* 0x0000001fa7036819 */ /* 0x000fe200000006ff */
        /* <DEDUP_REMOVED lines=9> */
[----:B------:R-:W-:Y:S02]  /*87a0*/  UIADD3 UR8, UP0, UPT, UR52, 0x680, URZ ;  /* 0x0000068034087890 */ /* 0x000fe4000ff1e0ff */
[----:B------:R-:W-:Y:S02]  /*87b0*/  UIADD3 UR5, UPT, UPT, UR41, 0x40, URZ ;  /* 0x0000004029057890 */ /* 0x000fe4000fffe0ff */
[----:B------:R-:W-:Y:S02]  /*87c0*/  UIADD3 UR4, UPT, UPT, UR48, 0x4400, URZ ;  /* 0x0000440030047890 */ /* 0x000fe4000fffe0ff */
[----:B------:R-:W-:Y:S01]  /*87d0*/  UIADD3.X UR9, UPT, UPT, URZ, UR53, URZ, UP0, !UPT ;  /* 0x00000035ff097290 */ /* 0x000fe200087fe4ff */
[----:B------:R-:W-:Y:S01]  /*87e0*/  UMOV UR6, UR42 ;  /* 0x0000002a00067c82 */ /* 0x000fe20008000000 */
[----:B------:R-:W-:Y:S07]  /*87f0*/  UMOV UR7, UR36 ;  /* 0x0000002400077c82 */ /* 0x000fee0008000000 */
[----:B------:R2:W-:Y:S01]  /*8800*/  UTMASTG.3D [UR4], [UR8] ;  /* 0x00000004080073b5 */ /* 0x0005e20008010000 */
[----:B------:R0:W-:Y:S01]  /*8810*/  UTMACMDFLUSH ;  /* 0x00000000000079b7 */ /* 0x0001e20000000000 */
[----:B--2---:R-:W-:Y:S04]  /*8820*/  DEPBAR.LE SB0, 0x1 ;  /* 0x000080400000791a */ /* 0x004fe80000000000 */
.L_x_123:
[----:B------:R-:W-:Y:S05]  /*8830*/  BSYNC.RECONVERGENT B0 ;  /* 0x0000000000007941 */ /* 0x000fea0003800200 */
.L_x_122:
[----:B------:R-:W-:Y:S01]  /*8840*/  BAR.SYNC.DEFER_BLOCKING 0x1, 0x80 ;  /* 0x0042000000007b1d */ /* 0x000fe20000010000 */
[----:B------:R-:W-:Y:S04]  /*8850*/  UIADD3 UR40, UPT, UPT, UR51, 0x1, URZ ;  /* 0x0000000133287890 */ /* 0x000fe8000fffe0ff */
[----:B------:R-:W-:Y:S04]  /*8860*/  UISETP.NE.AND UP0, UPT, UR40, 0x4, UPT ;  /* 0x000000042800788c */ /* 0x000fe8000bf05270 */
[----:B------:R-:W-:Y:S01]  /*8870*/  USEL UR40, UR40, URZ, UP0 ;  /* 0x000000ff28287287 */ /* 0x000fe20008000000 */
[----:B------:R2:W-:Y:S01]  /*8880*/  @P6 SYNCS.ARRIVE.TRANS64.RED.A1T0 RZ, [R85+URZ], RZ ;  /* 0x000000ff55ff69a7 */ /* 0x0005e200081004ff */
[----:B------:R-:W-:Y:S01]  /*8890*/  BSSY B1, `(.L_x_124) ;  /* 0x0000020000017945 */ /* 0x000fe20003800000 */
[----:B------:R-:W3:Y:S02]  /*88a0*/  @P6 SYNCS.PHASECHK.TRANS64.TRYWAIT P0, [R0+URZ+0x30], R3 ;  /* 0x00003003000065a7 */ /* 0x000ee400080011ff */
[----:B---3--:R-:W-:Y:S01]  /*88b0*/  @P6 SEL R101, RZ, 0x1, !P0 ;  /* 0x00000001ff656807 */ /* 0x008fe20004000000 */
[----:B--2---:R-:W-:Y:S06]  /*88c0*/  @!P6 BRA `(.L_x_125) ;  /* 0x000000000070e947 */ /* 0x004fec0003800000 */
        /* <DEDUP_REMOVED lines=9> */
[----:B------:R-:W-:Y:S04]  /*8960*/  SHF.L.U32 R7, R167, 0x1f, RZ ;  /* 0x0000001fa7077819 */ /* 0x000fe800000006ff */
[----:B------:R-:W2:Y:S02]  /*8970*/  SYNCS.PHASECHK.TRANS64.TRYWAIT P0, [R0+URZ+0x30], R7 ;  /* 0x00003007000075a7 */ /* 0x000ea400080011ff */
[----:B--2---:R-:W-:Y:S05]  /*8980*/  @!P0 BRA `(.L_x_128) ;  /* 0x00000034004c8947 */ /* 0x004fea0003800000 */
.L_x_127:
[----:B------:R-:W-:Y:S05]  /*8990*/  BSYNC B0 ;  /* 0x0000000000007941 */ /* 0x000fea0003800000 */
.L_x_126:
        /* <DEDUP_REMOVED lines=15> */
.L_x_125:
[----:B------:R-:W-:Y:S05]  /*8a90*/  BSYNC B1 ;  /* 0x0000000000017941 */ /* 0x000fea0003800000 */
.L_x_124:
        /* <DEDUP_REMOVED lines=21> */
.L_x_129:
[----:B------:R-:W-:Y:S05]  /*8bf0*/  WARPSYNC.ALL ;  /* 0x0000000000007948 */ /* 0x000fea0003800000 */
[----:B------:R-:W-:Y:S01]  /*8c00*/  R2UR UR4, R80 ;  /* 0x00000000500472ca */ /* 0x000fe200000e0000 */
[--C-:B----4-:R-:W-:Y:S01]  /*8c10*/  HADD2.F32 R82, -RZ, R88.reuse.H0_H0 ;  /* 0x20000058ff527230 */ /* 0x110fe20000004100 */
[----:B------:R-:W-:Y:S01]  /*8c20*/  ISETP.NE.AND P6, PT, R176, RZ, PT ;  /* 0x000000ffb000720c */ /* 0x000fe20003fc5270 */
[----:B------:R-:W-:Y:S01]  /*8c30*/  HADD2.F32 R83, -RZ, R88.H1_H1 ;  /* 0x30000058ff537230 */ /* 0x000fe20000004100 */
[----:B------:R-:W-:Y:S01]  /*8c40*/  MOV R3, UR40 ;  /* 0x0000002800037c02 */ /* 0x000fe20008000f00 */
[----:B------:R-:W-:Y:S01]  /*8c50*/  BSSY.RECONVERGENT B0, `(.L_x_130) ;  /* 0x0000100000007945 */ /* 0x000fe20003800200 */
[----:B------:R-:W-:Y:S02]  /*8c60*/  MOV R84, UR37 ;  /* 0x0000002500547c02 */ /* 0x000fe40008000f00 */
[----:B------:R-:W-:Y:S05]  /*8c70*/  ISETP.NE.AND P0, PT, R170, RZ, PT ;  /* 0x000000ffaa00720c */ /* 0x000fea0003f05270 */
[----:B------:R-:W3:Y:S02]  /*8c80*/  LDTM.x64 R4, tmem[UR4+0x80] ;  /* 0x00008004000479ee */ /* 0x000ee40008340000 */
[----:B------:R-:W-:Y:S04]  /*8c90*/  @P6 LEA R3, R3, UR48, 0x3 ;  /* 0x0000003003036c11 */ /* 0x000fe8000f8e18ff */
[----:B------:R-:W-:Y:S04]  /*8ca0*/  @P6 IADD3 R3, PT, PT, R3, 0x50, RZ ;  /* 0x0000005003036810 */ /* 0x000fe80007ffe0ff */
[----:B------:R-:W-:Y:S01]  /*8cb0*/  @P6 PRMT R84, R84, 0x654, R3 ;  /* 0x0000065454546816 */ /* 0x000fe20000000003 */
[C---:B---3--:R-:W-:Y:S01]  /*8cc0*/  FMUL R0, R78.reuse, R4 ;  /* 0x000000044e007220 */ /* 0x048fe20000400000 */
[C---:B------:R-:W-:Y:S01]  /*8cd0*/  FMUL R3, R78.reuse, R6 ;  /* 0x000000064e037220 */ /* 0x040fe20000400000 */
[C---:B------:R-:W-:Y:S01]  /*8ce0*/  FMUL R4, R78.reuse, R8 ;  /* 0x000000084e047220 */ /* 0x040fe20000400000 */
[C---:B------:R-:W-:Y:S01]  /*8cf0*/  FMUL R6, R78.reuse, R10 ;  /* 0x0000000a4e067220 */ /* 0x040fe20000400000 */
[C---:B------:R-:W-:Y:S01]  /*8d00*/  FFMA R0, R81.reuse, R82, R0 ;  /* 0x0000005251007223 */ /* 0x040fe20000000000 */
[C---:B------:R-:W-:Y:S01]  /*8d10*/  FMUL R8, R78.reuse, R12 ;  /* 0x0000000c4e087220 */ /* 0x040fe20000400000 */
        /* <DEDUP_REMOVED lines=38> */
[--C-:B------:R-:W-:Y:S02]  /*8f80*/  HADD2.F32 R64, -RZ, R89.reuse.H0_H0 ;  /* 0x20000059ff407230 */ /* 0x100fe40000004100 */
[C---:B------:R-:W-:Y:S01]  /*8f90*/  FMUL R49, R78.reuse, R53 ;  /* 0x000000354e317220 */ /* 0x040fe20000400000 */
[C---:B------:R-:W-:Y:S01]  /*8fa0*/  FMUL R62, R78.reuse, R66 ;  /* 0x000000424e3e7220 */ /* 0x040fe20000400000 */
[----:B------:R-:W-:Y:S02]  /*8fb0*/  HADD2.F32 R66, -RZ, R89.H1_H1 ;  /* 0x30000059ff427230 */ /* 0x000fe40000004100 */
[C---:B------:R-:W-:Y:S01]  /*8fc0*/  FMUL R53, R78.reuse, R57 ;  /* 0x000000394e357220 */ /* 0x040fe20000400000 */
[C---:B------:R-:W-:Y:S01]  /*8fd0*/  FMUL R7, R78.reuse, R7 ;  /* 0x000000074e077220 */ /* 0x040fe20000400000 */
[C---:B------:R-:W-:Y:S01]  /*8fe0*/  FMUL R57, R78.reuse, R61 ;  /* 0x0000003d4e397220 */ /* 0x040fe20000400000 */
[----:B------:R-:W-:Y:S01]  /*8ff0*/  FMUL R61, R78, R65 ;  /* 0x000000414e3d7220 */ /* 0x000fe20000400000 */
[--C-:B------:R-:W-:Y:S02]  /*9000*/  HADD2.F32 R65, -RZ, R90.reuse.H0_H0 ;  /* 0x2000005aff417230 */ /* 0x100fe40000004100 */
[C---:B------:R-:W-:Y:S01]  /*9010*/  FFMA R2, R81.reuse, R83, R2 ;  /* 0x0000005351027223 */ /* 0x040fe20000000002 */
[C---:B------:R-:W-:Y:S01]  /*9020*/  FFMA R3, R81.reuse, R64, R3 ;  /* 0x0000004051037223 */ /* 0x040fe20000000003 */
[----:B------:R-:W-:Y:S02]  /*9030*/  HADD2.F32 R64, -RZ, R90.H1_H1 ;  /* 0x3000005aff407230 */ /* 0x000fe40000004100 */
[C---:B------:R-:W-:Y:S01]  /*9040*/  FFMA R7, R81.reuse, R66, R7 ;  /* 0x0000004251077223 */ /* 0x040fe20000000007 */
[----:B------:R-:W-:Y:S01]  /*9050*/  FFMA R4, R81, R65, R4 ;  /* 0x0000004151047223 */ /* 0x000fe20000000004 */
[--C-:B------:R-:W-:Y:S01]  /*9060*/  HADD2.F32 R65, -RZ, R91.reuse.H0_H0 ;  /* 0x2000005bff417230 */ /* 0x100fe20000004100 */
[----:B-1----:R-:W-:Y:S01]  /*9070*/  F2FP.F16.F32.PACK_AB R92, R2, R0 ;  /* 0x00000000025c723e */ /* 0x002fe200000000ff */
[----:B------:R-:W-:Y:S01]  /*9080*/  HADD2.F32 R0, -RZ, R91.H1_H1 ;  /* 0x3000005bff007230 */ /* 0x000fe20000004100 */
[----:B------:R-:W-:Y:S01]  /*9090*/  F2FP.F16.F32.PACK_AB R93, R7, R3 ;  /* 0x00000003075d723e */ /* 0x000fe200000000ff */
[--C-:B--2---:R-:W-:Y:S02]  /*90a0*/  HADD2.F32 R3, -RZ, R96.reuse.H0_H0 ;  /* 0x20000060ff037230 */ /* 0x104fe40000004100 */
[C---:B------:R-:W-:Y:S01]  /*90b0*/  FMUL R11, R78.reuse, R11 ;  /* 0x0000000b4e0b7220 */ /* 0x040fe20000400000 */
[----:B------:R-:W-:Y:S02]  /*90c0*/  HADD2.F32 R2, -RZ, R96.H1_H1 ;  /* 0x30000060ff027230 */ /* 0x000fe40000004100 */
[C---:B------:R-:W-:Y:S01]  /*90d0*/  FFMA R5, R81.reuse, R64, R5 ;  /* 0x0000004051057223 */ /* 0x040fe20000000005 */
[C---:B------:R-:W-:Y:S01]  /*90e0*/  FFMA R6, R81.reuse, R65, R6 ;  /* 0x0000004151067223 */ /* 0x040fe20000000006 */
[C---:B------:R-:W-:Y:S01]  /*90f0*/  FFMA R11, R81.reuse, R0, R11 ;  /* 0x00000000510b7223 */ /* 0x040fe2000000000b */
[--C-:B------:R-:W-:Y:S02]  /*9100*/  HADD2.F32 R0, -RZ, R97.reuse.H0_H0 ;  /* 0x20000061ff007230 */ /* 0x100fe40000004100 */
[C---:B------:R-:W-:Y:S01]  /*9110*/  FFMA R8, R81.reuse, R3, R8 ;  /* 0x0000000351087223 */ /* 0x040fe20000000008 */
[--C-:B------:R-:W-:Y:S02]  /*9120*/  HADD2.F32 R3, -RZ, R98.reuse.H0_H0 ;  /* 0x20000062ff037230 */ /* 0x100fe40000004100 */
[C---:B------:R-:W-:Y:S01]  /*9130*/  FFMA R9, R81.reuse, R2, R9 ;  /* 0x0000000251097223 */ /* 0x040fe20000000009 */
[----:B------:R-:W-:Y:S02]  /*9140*/  HADD2.F32 R2, -RZ, R97.H1_H1 ;  /* 0x30000061ff027230 */ /* 0x000fe40000004100 */
[C---:B------:R-:W-:Y:S01]  /*9150*/  FMUL R15, R78.reuse, R15 ;  /* 0x0000000f4e0f7220 */ /* 0x040fe20000400000 */
[----:B------:R-:W-:Y:S01]  /*9160*/  FFMA R10, R81, R0, R10 ;  /* 0x00000000510a7223 */ /* 0x000fe2000000000a */
[----:B------:R-:W-:Y:S01]  /*9170*/  HADD2.F32 R0, -RZ, R98.H1_H1 ;  /* 0x30000062ff007230 */ /* 0x000fe20000004100 */
[----:B------:R-:W-:Y:S01]  /*9180*/  F2FP.F16.F32.PACK_AB R94, R5, R4 ;  /* 0x00000004055e723e */ /* 0x000fe200000000ff */
[--C-:B------:R-:W-:Y:S02]  /*9190*/  HADD2.F32 R5, -RZ, R104.reuse.H0_H0 ;  /* 0x20000068ff057230 */ /* 0x100fe40000004100 */
[C---:B------:R-:W-:Y:S01]  /*91a0*/  FFMA R15, R81.reuse, R2, R15 ;  /* 0x00000002510f7223 */ /* 0x040fe2000000000f */
[--C-:B------:R-:W-:Y:S02]  /*91b0*/  HADD2.F32 R2, -RZ, R99.reuse.H1_H1 ;  /* 0x30000063ff027230 */ /* 0x100fe40000004100 */
[C---:B------:R-:W-:Y:S01]  /*91c0*/  FFMA R12, R81.reuse, R3, R12 ;  /* 0x00000003510c7223 */ /* 0x040fe2000000000c */
[----:B------:R-:W-:Y:S02]  /*91d0*/  HADD2.F32 R3, -RZ, R99.H0_H0 ;  /* 0x20000063ff037230 */ /* 0x000fe40000004100 */
[C---:B------:R-:W-:Y:S01]  /*91e0*/  FMUL R19, R78.reuse, R19 ;  /* 0x000000134e137220 */ /* 0x040fe20000400000 */
[----:B------:R-:W-:Y:S02]  /*91f0*/  HADD2.F32 R4, -RZ, R107.H1_H1 ;  /* 0x3000006bff047230 */ /* 0x000fe40000004100 */
[C---:B------:R-:W-:Y:S01]  /*9200*/  FFMA R13, R81.reuse, R0, R13 ;  /* 0x00000000510d7223 */ /* 0x040fe2000000000d */
[----:B------:R-:W-:Y:S02]  /*9210*/  HADD2.F32 R0, -RZ, R104.H1_H1 ;  /* 0x30000068ff007230 */ /* 0x000fe40000004100 */
[C---:B------:R-:W-:Y:S01]  /*9220*/  FFMA R14, R81.reuse, R3, R14 ;  /* 0x00000003510e7223 */ /* 0x040fe2000000000e */
[--C-:B------:R-:W-:Y:S02]  /*9230*/  HADD2.F32 R3, -RZ, R106.reuse.H0_H0 ;  /* 0x2000006aff037230 */ /* 0x100fe40000004100 */
[C---:B------:R-:W-:Y:S01]  /*9240*/  FFMA R19, R81.reuse, R2, R19 ;  /* 0x0000000251137223 */ /* 0x040fe20000000013 */
[----:B------:R-:W-:Y:S02]  /*9250*/  HADD2.F32 R2, -RZ, R105.H0_H0 ;  /* 0x20000069ff027230 */ /* 0x000fe40000004100 */
[C---:B------:R-:W-:Y:S01]  /*9260*/  FFMA R16, R81.reuse, R5, R16 ;  /* 0x0000000551107223 */ /* 0x040fe20000000010 */
[----:B------:R-:W-:Y:S02]  /*9270*/  HADD2.F32 R5, -RZ, R107.H0_H0 ;  /* 0x2000006bff057230 */ /* 0x000fe40000004100 */
[C---:B------:R-:W-:Y:S01]  /*9280*/  FFMA R17, R81.reuse, R0, R17 ;  /* 0x0000000051117223 */ /* 0x040fe20000000011 */
[----:B------:R-:W-:Y:S02]  /*9290*/  HADD2.F32 R0, -RZ, R105.H1_H1 ;  /* 0x30000069ff007230 */ /* 0x000fe40000004100 */
[C---:B------:R-:W-:Y:S01]  /*92a0*/  FMUL R23, R78.reuse, R23 ;  /* 0x000000174e177220 */ /* 0x040fe20000400000 */
[C---:B------:R-:W-:Y:S01]  /*92b0*/  FFMA R18, R81.reuse, R2, R18 ;  /* 0x0000000251127223 */ /* 0x040fe20000000012 */
[----:B------:R-:W-:Y:S02]  /*92c0*/  HADD2.F32 R2, -RZ, R106.H1_H1 ;  /* 0x3000006aff027230 */ /* 0x000fe40000004100 */
[C---:B------:R-:W-:Y:S01]  /*92d0*/  FMUL R27, R78.reuse, R27 ;  /* 0x0000001b4e1b7220 */ /* 0x040fe20000400000 */
[C---:B------:R-:W-:Y:S01]  /*92e0*/  FFMA R23, R81.reuse, R0, R23 ;  /* 0x0000000051177223 */ /* 0x040fe20000000017 */
[----:B------:R-:W-:Y:S02]  /*92f0*/  HADD2.F32 R0, -RZ, R112.H0_H0 ;  /* 0x20000070ff007230 */ /* 0x000fe40000004100 */
[C---:B------:R-:W-:Y:S01]  /*9300*/  FFMA R20, R81.reuse, R3, R20 ;  /* 0x0000000351147223 */ /* 0x040fe20000000014 */
[----:B------:R-:W-:Y:S02]  /*9310*/  HADD2.F32 R3, -RZ, R114.H0_H0 ;  /* 0x20000072ff037230 */ /* 0x000fe40000004100 */
[C---:B------:R-:W-:Y:S01]  /*9320*/  FFMA R21, R81.reuse, R2, R21 ;  /* 0x0000000251157223 */ /* 0x040fe20000000015 */
[C---:B------:R-:W-:Y:S01]  /*9330*/  FFMA R22, R81.reuse, R5, R22 ;  /* 0x0000000551167223 */ /* 0x040fe20000000016 */
[C---:B------:R-:W-:Y:S01]  /*9340*/  FFMA R27, R81.reuse, R4, R27 ;  /* 0x00000004511b7223 */ /* 0x040fe2000000001b */
[C---:B------:R-:W-:Y:S01]  /*9350*/  FFMA R24, R81.reuse, R0, R24 ;  /* 0x0000000051187223 */ /* 0x040fe20000000018 */
[----:B------:R-:W-:Y:S02]  /*9360*/  HADD2.F32 R2, -RZ, R112.H1_H1 ;  /* 0x30000070ff027230 */ /* 0x000fe40000004100 */
[C---:B------:R-:W-:Y:S01]  /*9370*/  FMUL R31, R78.reuse, R31 ;  /* 0x0000001f4e1f7220 */ /* 0x040fe20000400000 */
[----:B------:R-:W-:Y:S02]  /*9380*/  HADD2.F32 R0, -RZ, R113.H0_H0 ;  /* 0x20000071ff007230 */ /* 0x000fe40000004100 */
[C---:B------:R-:W-:Y:S01]  /*9390*/  FMUL R35, R78.reuse, R35 ;  /* 0x000000234e237220 */ /* 0x040fe20000400000 */
[----:B------:R-:W-:Y:S02]  /*93a0*/  HADD2.F32 R5, -RZ, R115.H0_H0 ;  /* 0x20000073ff057230 */ /* 0x000fe40000004100 */
[C---:B------:R-:W-:Y:S01]  /*93b0*/  FFMA R25, R81.reuse, R2, R25 ;  /* 0x0000000251197223 */ /* 0x040fe20000000019 */
[----:B------:R-:W-:Y:S02]  /*93c0*/  HADD2.F32 R2, -RZ, R114.H1_H1 ;  /* 0x30000072ff027230 */ /* 0x000fe40000004100 */
[----:B------:R-:W-:Y:S01]  /*93d0*/  FFMA R26, R81, R0, R26 ;  /* 0x00000000511a7223 */ /* 0x000fe2000000001a */
[----:B------:R-:W-:Y:S02]  /*93e0*/  HADD2.F32 R0, -RZ, R113.H1_H1 ;  /* 0x30000071ff007230 */ /* 0x000fe40000004100 */
[C---:B------:R-:W-:Y:S01]  /*93f0*/  FMUL R39, R78.reuse, R39 ;  /* 0x000000274e277220 */ /* 0x040fe20000400000 */
[----:B------:R-:W-:Y:S01]  /*9400*/  HADD2.F32 R4, -RZ, R115.H1_H1 ;  /* 0x30000073ff047230 */ /* 0x000fe20000004100 */
[----:B------:R-:W-:Y:S01]  /*9410*/  F2FP.F16.F32.PACK_AB R95, R11, R6 ;  /* 0x000000060b5f723e */ /* 0x000fe200000000ff */
[C---:B------:R-:W-:Y:S01]  /*9420*/  FMUL R43, R78.reuse, R43 ;  /* 0x0000002b4e2b7220 */ /* 0x040fe20000400000 */
[C---:B------:R-:W-:Y:S01]  /*9430*/  FFMA R31, R81.reuse, R0, R31 ;  /* 0x00000000511f7223 */ /* 0x040fe2000000001f */
[--C-:B------:R-:W-:Y:S02]  /*9440*/  HADD2.F32 R0, -RZ, R120.reuse.H0_H0 ;  /* 0x20000078ff007230 */ /* 0x100fe40000004100 */
[C---:B------:R-:W-:Y:S01]  /*9450*/  FFMA R28, R81.reuse, R3, R28 ;  /* 0x00000003511c7223 */ /* 0x040fe2000000001c */
[----:B------:R1:W-:Y:S01]  /*9460*/  STS.128 [R178+UR48+0x8400], R92 ;  /* 0x0084005cb2007988 */ /* 0x0003e20008000c30 */
[C---:B------:R-:W-:Y:S01]  /*9470*/  FFMA R29, R81.reuse, R2, R29 ;  /* 0x00000002511d7223 */ /* 0x040fe2000000001d */
[C---:B------:R-:W-:Y:S01]  /*9480*/  FFMA R30, R81.reuse, R5, R30 ;  /* 0x00000005511e7223 */ /* 0x040fe2000000001e */
[C---:B------:R-:W-:Y:S01]  /*9490*/  FFMA R35, R81.reuse, R4, R35 ;  /* 0x0000000451237223 */ /* 0x040fe20000000023 */
[----:B------:R-:W-:Y:S02]  /*94a0*/  HADD2.F32 R2, -RZ, R120.H1_H1 ;  /* 0x30000078ff027230 */ /* 0x000fe40000004100 */
[----:B------:R-:W-:Y:S01]  /*94b0*/  FFMA R32, R81, R0, R32 ;  /* 0x0000000051207223 */ /* 0x000fe20000000020 */
[--C-:B------:R-:W-:Y:S01]  /*94c0*/  HADD2.F32 R3, -RZ, R121.reuse.H0_H0 ;  /* 0x20000079ff037230 */ /* 0x100fe20000004100 */
[----:B------:R-:W-:Y:S01]  /*94d0*/  F2FP.F16.F32.PACK_AB R8, R9, R8 ;  /* 0x000000080908723e */ /* 0x000fe200000000ff */
[----:B------:R-:W-:Y:S02]  /*94e0*/  HADD2.F32 R0, -RZ, R121.H1_H1 ;  /* 0x30000079ff007230 */ /* 0x000fe40000004100 */
[C---:B------:R-:W-:Y:S01]  /*94f0*/  FFMA R33, R81.reuse, R2, R33 ;  /* 0x0000000251217223 */ /* 0x040fe20000000021 */
[--C-:B------:R-:W-:Y:S02]  /*9500*/  HADD2.F32 R5, -RZ, R123.reuse.H0_H0 ;  /* 0x2000007bff057230 */ /* 0x100fe40000004100 */
[C---:B------:R-:W-:Y:S01]  /*9510*/  FFMA R34, R81.reuse, R3, R34 ;  /* 0x0000000351227223 */ /* 0x040fe20000000022 */
[--C-:B------:R-:W-:Y:S02]  /*9520*/  HADD2.F32 R3, -RZ, R122.reuse.H0_H0 ;  /* 0x2000007aff037230 */ /* 0x100fe40000004100 */
[----:B------:R-:W-:Y:S01]  /*9530*/  FFMA R39, R81, R0, R39 ;  /* 0x0000000051277223 */ /* 0x000fe20000000027 */
[----:B------:R-:W-:Y:S01]  /*9540*/  HADD2.F32 R0, -RZ, R122.H1_H1 ;  /* 0x3000007aff007230 */ /* 0x000fe20000004100 */
[----:B------:R-:W-:Y:S01]  /*9550*/  F2FP.F16.F32.PACK_AB R9, R15, R10 ;  /* 0x0000000a0f09723e */ /* 0x000fe200000000ff */
[----:B------:R-:W-:Y:S02]  /*9560*/  HADD2.F32 R2, -RZ, R123.H1_H1 ;  /* 0x3000007bff027230 */ /* 0x000fe40000004100 */
[C---:B------:R-:W-:Y:S01]  /*9570*/  FFMA R36, R81.reuse, R3, R36 ;  /* 0x0000000351247223 */ /* 0x040fe20000000024 */
[--C-:B------:R-:W-:Y:S02]  /*9580*/  HADD2.F32 R3, -RZ, R129.reuse.H0_H0 ;  /* 0x20000081ff037230 */ /* 0x100fe40000004100 */
[C---:B------:R-:W-:Y:S01]  /*9590*/  FFMA R37, R81.reuse, R0, R37 ;  /* 0x0000000051257223 */ /* 0x040fe20000000025 */
[C---:B------:R-:W-:Y:S01]  /*95a0*/  FFMA R38, R81.reuse, R5, R38 ;  /* 0x0000000551267223 */ /* 0x040fe20000000026 */
[--C-:B------:R-:W-:Y:S02]  /*95b0*/  HADD2.F32 R0, -RZ, R128.reuse.H0_H0 ;  /* 0x20000080ff007230 */ /* 0x100fe40000004100 */
[----:B------:R-:W-:Y:S01]  /*95c0*/  FFMA R43, R81, R2, R43 ;  /* 0x00000002512b7223 */ /* 0x000fe2000000002b */
[----:B------:R-:W-:Y:S01]  /*95d0*/  HADD2.F32 R2, -RZ, R128.H1_H1 ;  /* 0x30000080ff027230 */ /* 0x000fe20000004100 */
[----:B------:R-:W-:Y:S01]  /*95e0*/  F2FP.F16.F32.PACK_AB R10, R13, R12 ;  /* 0x0000000c0d0a723e */ /* 0x000fe200000000ff */
[C---:B------:R-:W-:Y:S01]  /*95f0*/  FMUL R47, R78.reuse, R47 ;  /* 0x0000002f4e2f7220 */ /* 0x040fe20000400000 */
[----:B------:R-:W-:Y:S01]  /*9600*/  F2FP.F16.F32.PACK_AB R11, R19, R14 ;  /* 0x0000000e130b723e */ /* 0x000fe200000000ff */
[C---:B------:R-:W-:Y:S01]  /*9610*/  FFMA R40, R81.reuse, R0, R40 ;  /* 0x0000000051287223 */ /* 0x040fe20000000028 */
[----:B------:R-:W-:Y:S02]  /*9620*/  HADD2.F32 R0, -RZ, R129.H1_H1 ;  /* 0x30000081ff007230 */ /* 0x000fe40000004100 */
[C---:B------:R-:W-:Y:S01]  /*9630*/  FFMA R41, R81.reuse, R2, R41 ;  /* 0x0000000251297223 */ /* 0x040fe20000000029 */
[----:B------:R-:W-:Y:S01]  /*9640*/  FFMA R42, R81, R3, R42 ;  /* 0x00000003512a7223 */ /* 0x000fe2000000002a */
[----:B------:R1:W-:Y:S01]  /*9650*/  STS.128 [R180+0x8400], R8 ;  /* 0x00840008b4007388 */ /* 0x0003e20000000c00 */
[--C-:B------:R-:W-:Y:S01]  /*9660*/  HADD2.F32 R3, -RZ, R130.reuse.H0_H0 ;  /* 0x20000082ff037230 */ /* 0x100fe20000004100 */
[----:B------:R-:W-:Y:S01]  /*9670*/  F2FP.F16.F32.PACK_AB R16, R17, R16 ;  /* 0x000000101110723e */ /* 0x000fe200000000ff */
[----:B------:R-:W-:Y:S01]  /*9680*/  HADD2.F32 R2, -RZ, R130.H1_H1 ;  /* 0x30000082ff027230 */ /* 0x000fe20000004100 */
[----:B------:R-:W-:Y:S01]  /*9690*/  F2FP.F16.F32.PACK_AB R17, R23, R18 ;  /* 0x000000121711723e */ /* 0x000fe200000000ff */
[----:B------:R-:W-:Y:S01]  /*96a0*/  FFMA R47, R81, R0, R47 ;  /* 0x00000000512f7223 */ /* 0x000fe2000000002f */
[--C-:B------:R-:W-:Y:S01]  /*96b0*/  HADD2.F32 R5, -RZ, R131.reuse.H0_H0 ;  /* 0x20000083ff057230 */ /* 0x100fe20000004100 */
[----:B------:R-:W-:Y:S01]  /*96c0*/  F2FP.F16.F32.PACK_AB R18, R21, R20 ;  /* 0x000000141512723e */ /* 0x000fe200000000ff */
[----:B------:R-:W-:Y:S01]  /*96d0*/  HADD2.F32 R0, -RZ, R131.H1_H1 ;  /* 0x30000083ff007230 */ /* 0x000fe20000004100 */
[----:B------:R-:W-:Y:S01]  /*96e0*/  F2FP.F16.F32.PACK_AB R19, R27, R22 ;  /* 0x000000161b13723e */ /* 0x000fe200000000ff */
[C---:B------:R-:W-:Y:S01]  /*96f0*/  FMUL R51, R78.reuse, R51 ;  /* 0x000000334e337220 */ /* 0x040fe20000400000 */
[C---:B------:R-:W-:Y:S01]  /*9700*/  FFMA R44, R81.reuse, R3, R44 ;  /* 0x00000003512c7223 */ /* 0x040fe2000000002c */
[C---:B------:R-:W-:Y:S01]  /*9710*/  FFMA R45, R81.reuse, R2, R45 ;  /* 0x00000002512d7223 */ /* 0x040fe2000000002d */
[C---:B------:R-:W-:Y:S01]  /*9720*/  FFMA R46, R81.reuse, R5, R46 ;  /* 0x00000005512e7223 */ /* 0x040fe2000000002e */
[----:B------:R1:W-:Y:S01]  /*9730*/  STS.128 [R177+0x8400], R16 ;  /* 0x00840010b1007388 */ /* 0x0003e20000000c00 */
[----:B------:R-:W-:Y:S01]  /*9740*/  FFMA R51, R81, R0, R51 ;  /* 0x0000000051337223 */ /* 0x000fe20000000033 */
[--C-:B------:R-:W-:Y:S01]  /*9750*/  HADD2.F32 R3, -RZ, R136.reuse.H0_H0 ;  /* 0x20000088ff037230 */ /* 0x100fe20000004100 */
[----:B------:R-:W-:Y:S01]  /*9760*/  F2FP.F16.F32.PACK_AB R24, R25, R24 ;  /* 0x000000181918723e */ /* 0x000fe200000000ff */
[----:B------:R-:W-:Y:S01]  /*9770*/  HADD2.F32 R0, -RZ, R136.H1_H1 ;  /* 0x30000088ff007230 */ /* 0x000fe20000004100 */
[----:B------:R-:W-:Y:S01]  /*9780*/  F2FP.F16.F32.PACK_AB R25, R31, R26 ;  /* 0x0000001a1f19723e */ /* 0x000fe200000000ff */
        /* <DEDUP_REMOVED lines=16> */
[----:B------:R-:W-:Y:S01]  /*9890*/  FFMA R52, R81, R0, R52 ;  /* 0x0000000051347223 */ /* 0x000fe20000000034 */
[----:B------:R-:W-:Y:S01]  /*98a0*/  F2FP.F16.F32.PACK_AB R35, R43, R38 ;  /* 0x000000262b23723e */ /* 0x000fe200000000ff */
[C---:B------:R-:W-:Y:S01]  /*98b0*/  FFMA R53, R81.reuse, R2, R53 ;  /* 0x0000000251357223 */ /* 0x040fe20000000035 */
[----:B------:R-:W-:Y:S01]  /*98c0*/  FFMA R54, R81, R3, R54 ;  /* 0x0000000351367223 */ /* 0x000fe20000000036 */
[----:B------:R-:W-:Y:S01]  /*98d0*/  HADD2.F32 R0, -RZ, R139.H1_H1 ;  /* 0x3000008bff007230 */ /* 0x000fe20000004100 */
[----:B------:R-:W-:Y:S01]  /*98e0*/  F2FP.F16.F32.PACK_AB R40, R41, R40 ;  /* 0x000000282928723e */ /* 0x000fe200000000ff */
[----:B------:R1:W-:Y:S01]  /*98f0*/  STS.128 [R175+0x8400], R32 ;  /* 0x00840020af007388 */ /* 0x0003e20000000c00 */
[C---:B------:R-:W-:Y:S01]  /*9900*/  FMUL R59, R78.reuse, R59 ;  /* 0x0000003b4e3b7220 */ /* 0x040fe20000400000 */
[--C-:B------:R-:W-:Y:S01]  /*9910*/  HADD2.F32 R3, -RZ, R144.reuse.H0_H0 ;  /* 0x20000090ff037230 */ /* 0x100fe20000004100 */
[----:B------:R-:W-:Y:S01]  /*9920*/  F2FP.F16.F32.PACK_AB R41, R47, R42 ;  /* 0x0000002a2f29723e */ /* 0x000fe200000000ff */
[----:B------:R-:W-:Y:S01]  /*9930*/  HADD2.F32 R2, -RZ, R144.H1_H1 ;  /* 0x30000090ff027230 */ /* 0x000fe20000004100 */
[----:B------:R-:W-:Y:S01]  /*9940*/  F2FP.F16.F32.PACK_AB R42, R45, R44 ;  /* 0x0000002c2d2a723e */ /* 0x000fe200000000ff */
[--C-:B------:R-:W-:Y:S01]  /*9950*/  HADD2.F32 R5, -RZ, R145.reuse.H0_H0 ;  /* 0x20000091ff057230 */ /* 0x100fe20000004100 */
        /* <DEDUP_REMOVED lines=8> */
[----:B------:R-:W-:Y:S01]  /*99e0*/  FFMA R58, R81, R5, R58 ;  /* 0x00000005513a7223 */ /* 0x000fe2000000003a */
[----:B------:R-:W-:Y:S01]  /*99f0*/  HADD2.F32 R2, -RZ, R146.H1_H1 ;  /* 0x30000092ff027230 */ /* 0x000fe20000004100 */
[----:B------:R-:W-:Y:S01]  /*9a00*/  F2FP.F16.F32.PACK_AB R48, R49, R48 ;  /* 0x000000303130723e */ /* 0x000fe200000000ff */
[--C-:B------:R-:W-:Y:S01]  /*9a10*/  HADD2.F32 R5, -RZ, R147.reuse.H0_H0 ;  /* 0x20000093ff057230 */ /* 0x100fe20000004100 */
[----:B------:R-:W-:Y:S01]  /*9a20*/  F2FP.F16.F32.PACK_AB R49, R55, R50 ;  /* 0x000000323731723e */ /* 0x000fe200000000ff */
[----:B------:R-:W-:Y:S02]  /*9a30*/  HADD2.F32 R4, -RZ, R147.H1_H1 ;  /* 0x30000093ff047230 */ /* 0x000fe40000004100 */
[----:B------:R-:W-:Y:S01]  /*9a40*/  FFMA R63, R81, R0, R63 ;  /* 0x00000000513f7223 */ /* 0x000fe2000000003f */
[----:B------:R-:W-:Y:S01]  /*9a50*/  FMUL R67, R78, R67 ;  /* 0x000000434e437220 */ /* 0x000fe20000400000 */
[----:B------:R-:W-:Y:S01]  /*9a60*/  F2FP.F16.F32.PACK_AB R50, R53, R52 ;  /* 0x000000343532723e */ /* 0x000fe200000000ff */
[----:B------:R-:W-:Y:S01]  /*9a70*/  FFMA R60, R81, R3, R60 ;  /* 0x00000003513c7223 */ /* 0x000fe2000000003c */
[----:B------:R-:W-:Y:S01]  /*9a80*/  F2FP.F16.F32.PACK_AB R51, R59, R54 ;  /* 0x000000363b33723e */ /* 0x000fe200000000ff */
[C---:B------:R-:W-:Y:S01]  /*9a90*/  FFMA R61, R81.reuse, R2, R61 ;  /* 0x00000002513d7223 */ /* 0x040fe2000000003d */
[C---:B------:R-:W-:Y:S01]  /*9aa0*/  FFMA R62, R81.reuse, R5, R62 ;  /* 0x00000005513e7223 */ /* 0x040fe2000000003e */
[----:B------:R-:W-:Y:S01]  /*9ab0*/  FFMA R67, R81, R4, R67 ;  /* 0x0000000451437223 */ /* 0x000fe20000000043 */
[----:B------:R-:W-:Y:S01]  /*9ac0*/  F2FP.F16.F32.PACK_AB R56, R57, R56 ;  /* 0x000000383938723e */ /* 0x000fe200000000ff */
[----:B------:R1:W-:Y:S01]  /*9ad0*/  STS.128 [R174+0x8400], R48 ;  /* 0x00840030ae007388 */ /* 0x0003e20000000c00 */
[----:B------:R-:W-:Y:S02]  /*9ae0*/  F2FP.F16.F32.PACK_AB R57, R63, R58 ;  /* 0x0000003a3f39723e */ /* 0x000fe400000000ff */
        /* <DEDUP_REMOVED lines=22> */
.L_x_131:
[----:B------:R-:W-:Y:S05]  /*9c50*/  BSYNC.RECONVERGENT B0 ;  /* 0x0000000000007941 */ /* 0x000fea0003800200 */
.L_x_130:
        /* <DEDUP_REMOVED lines=13> */
[----:B-1----:R-:W-:Y:S04]  /*9d30*/  @P1 IADD3 R9, PT, PT, R87, UR48, RZ ;  /* 0x0000003057091c10 */ /* 0x002fe8000fffe0ff */
[----:B------:R-:W-:Y:S01]  /*9d40*/  @P1 IADD3 R7, PT, PT, R102, R9, RZ ;  /* 0x0000000966071210 */ /* 0x000fe20007ffe0ff */
[--C-:B------:R-:W-:Y:S02]  /*9d50*/  @P1 IMAD.IADD R5, R100, 0x1, R9.reuse ;  /* 0x0000000164051824 */ /* 0x100fe400078e0209 */
[----:B------:R-:W-:Y:S01]  /*9d60*/  @P1 IMAD.IADD R2, R108, 0x1, R9 ;  /* 0x000000016c021824 */ /* 0x000fe200078e0209 */
[----:B------:R-:W-:Y:S06]  /*9d70*/  @P0 BRA `(.L_x_135) ;  /* 0x00000000000c0947 */ /* 0x000fec0003800000 */
[----:B------:R-:W-:Y:S04]  /*9d80*/  SHF.L.U32 R0, R167, 0x1f, RZ ;  /* 0x0000001fa7007819 */ /* 0x000fe800000006ff */
[----:B------:R-:W1:Y:S02]  /*9d90*/  SYNCS.PHASECHK.TRANS64.TRYWAIT P0, [R3+URZ+0x30], R0 ;  /* 0x00003000030075a7 */ /* 0x000e6400080011ff */
[----:B-1----:R-:W-:Y:S05]  /*9da0*/  @!P0 BRA `(.L_x_136) ;  /* 0x0000002000588947 */ /* 0x002fea0003800000 */
.L_x_135:
[----:B------:R-:W-:Y:S05]  /*9db0*/  BSYNC B0 ;  /* 0x0000000000007941 */ /* 0x000fea0003800000 */
.L_x_134:
[----:B------:R-:W-:Y:S11]  /*9dc0*/  ISETP.NE.AND P0, PT, R103, RZ, PT ;  /* 0x000000ff6700720c */ /* 0x000ff60003f05270 */
[----:B------:R-:W-:Y:S02]  /*9dd0*/  @!UPT UIADD3 URZ, UPT, UPT, URZ, URZ, URZ ;  /* 0x000000fffffff290 */ /* 0x000fe4000fffe0ff */
[----:B------:R2:W3:Y:S01]  /*9de0*/  @P0 LDS.128 R88, [R87+UR48+0x400] ;  /* 0x0004003057580984 */ /* 0x0004e20008000c00 */
[----:B-1----:R-:W-:Y:S01]  /*9df0*/  @P0 IMAD.IADD R3, R102, 0x1, R5 ;  /* 0x0000000166030824 */ /* 0x002fe200078e0205 */
[C---:B------:R-:W-:Y:S01]  /*9e00*/  @P0 IADD3 R4, PT, PT, R108.reuse, R5, RZ ;  /* 0x000000056c040210 */ /* 0x040fe20007ffe0ff */
[C---:B------:R-:W-:Y:S01]  /*9e10*/  @P0 IMAD.IADD R0, R108.reuse, 0x1, R7 ;  /* 0x000000016c000824 */ /* 0x040fe200078e0207 */
[----:B------:R2:W4:Y:S02]  /*9e20*/  @P0 LDS.128 R96, [R2+0x400] ;  /* 0x0004000002600984 */ /* 0x0005240000000c00 */
[----:B------:R-:W-:Y:S02]  /*9e30*/  @P0 IADD3 R108, PT, PT, R108, R3, RZ ;  /* 0x000000036c6c0210 */ /* 0x000fe40007ffe0ff */
[----:B------:R2:W1:Y:S04]  /*9e40*/  @P0 LDS.128 R104, [R7+0x400] ;  /* 0x0004000007680984 */ /* 0x0004680000000c00 */
[----:B------:R2:W1:Y:S04]  /*9e50*/  @P0 LDS.128 R112, [R0+0x400] ;  /* 0x0004000000700984 */ /* 0x0004680000000c00 */
[----:B------:R2:W1:Y:S04]  /*9e60*/  @P0 LDS.128 R120, [R5+0x400] ;  /* 0x0004000005780984 */ /* 0x0004680000000c00 */
[----:B------:R2:W1:Y:S04]  /*9e70*/  @P0 LDS.128 R128, [R4+0x400] ;  /* 0x0004000004800984 */ /* 0x0004680000000c00 */
[----:B------:R2:W1:Y:S04]  /*9e80*/  @P0 LDS.128 R136, [R3+0x400] ;  /* 0x0004000003880984 */ /* 0x0004680000000c00 */
[----:B------:R2:W1:Y:S02]  /*9e90*/  @P0 LDS.128 R144, [R108+0x400] ;  /* 0x000400006c900984 */ /* 0x0004640000000c00 */
.L_x_133:
[----:B------:R-:W-:Y:S05]  /*9ea0*/  BSYNC B1 ;  /* 0x0000000000017941 */ /* 0x000fea0003800000 */
.L_x_132:
[----:B--2---:R-:W-:Y:S05]  /*9eb0*/  VIADD R3, R80, 0xc0 ;  /* 0x000000c050037836 */ /* 0x004fea0000000000 */
[----:B------:R-:W-:Y:S04]  /*9ec0*/  SHF.R.U32.HI R3, RZ, 0x15, R3 ;  /* 0x00000015ff037819 */ /* 0x000fe80000011603 */
[----:B------:R-:W-:Y:S11]  /*9ed0*/  LOP3.LUT P0, RZ, R3, 0x3, R162, 0x48, !PT ;  /* 0x0000000303ff7812 */ /* 0x000ff600078048a2 */
[----:B------:R-:W-:Y:S02]  /*9ee0*/  @!UPT UIADD3 URZ, UPT, UPT, URZ, URZ, URZ ;  /* 0x000000fffffff290 */ /* 0x000fe4000fffe0ff */
[----:B------:R-:W-:Y:S05]  /*9ef0*/  @!P0 BRA `(.L_x_137) ;  /* 0x0000000000408947 */ /* 0x000fea0003800000 */
[----:B------:R-:W2:Y:S01]  /*9f00*/  LDCU.64 UR8, c[0x4][0x70] ;  /* 0x01000e00ff0877ac */ /* 0x000ea20008000a00 */
[----:B------:R-:W-:Y:S01]  /*9f10*/  MOV R3, 0x0 ;  /* 0x0000000000037802 */ /* 0x000fe20000000f00 */
[----:B------:R-:W-:Y:S02]  /*9f20*/  HFMA2 R12, -RZ, RZ, 0, 5.9604644775390625e-08 ;  /* 0x00000001ff0c7431 */ /* 0x000fe400000001ff */
[----:B-1----:R-:W-:Y:S02]  /*9f30*/  IMAD.MOV.U32 R8, RZ, RZ, 0x192 ;  /* 0x00000192ff087424 */ /* 0x002fe400078e00ff */
[----:B------:R-:W-:Y:S01]  /*9f40*/  IMAD.MOV.U32 R13, RZ, RZ, RZ ;  /* 0x000000ffff0d7224 */ /* 0x000fe200078e00ff */
[----:B------:R-:W1:Y:S01]  /*9f50*/  LDCU.64 UR6, c[0x4][0x78] ;  /* 0x01000f00ff0677ac */ /* 0x000e620008000a00 */
[----:B------:R-:W3:Y:S01]  /*9f60*/  LDC.64 R2, c[0x4][R3] ;  /* 0x0100000003027b82 */ /* 0x000ee20000000a00 */
[----:B------:R-:W5:Y:S01]  /*9f70*/  LDCU.64 UR4, c[0x4][0x10] ;  /* 0x01000200ff0477ac */ /* 0x000f620008000a00 */
[----:B--2---:R-:W-:Y:S01]  /*9f80*/  MOV R5, UR9 ;  /* 0x0000000900057c02 */ /* 0x004fe20008000f00 */
[----:B------:R-:W-:Y:S01]  /*9f90*/  IMAD.U32 R4, RZ, RZ, UR8 ;  /* 0x00000008ff047e24 */ /* 0x000fe2000f8e00ff */
[----:B-1----:R-:W-:Y:S01]  /*9fa0*/  MOV R7, UR7 ;  /* 0x0000000700077c02 */ /* 0x002fe20008000f00 */
[----:B------:R-:W-:Y:S01]  /*9fb0*/  IMAD.U32 R6, RZ, RZ, UR6 ;  /* 0x00000006ff067e24 */ /* 0x000fe2000f8e00ff */
[----:B-----5:R-:W-:Y:S01]  /*9fc0*/  MOV R11, UR5 ;  /* 0x00000005000b7c02 */ /* 0x020fe20008000f00 */
[----:B------:R-:W-:Y:S02]  /*9fd0*/  IMAD.U32 R10, RZ, RZ, UR4 ;  /* 0x00000004ff0a7e24 */ /* 0x000fe4000f8e00ff */
[----:B------:R-:W-:Y:S07]  /*9fe0*/  LEPC R20, `(.L_x_137) ;  /* 0x000000001014794e */ /* 0x000fee0000000000 */
[----:B---34-:R-:W-:Y:S05]  /*9ff0*/  CALL.ABS.NOINC R2 ;  /* 0x0000000002007343 */ /* 0x018fea0003c00000 */
.L_x_137:
[----:B------:R-:W-:Y:S01]  /*a000*/  ISETP.NE.AND P0, PT, R170, RZ, PT ;  /* 0x000000ffaa00720c */ /* 0x000fe20003f05270 */
[----:B------:R-:W-:Y:S05]  /*a010*/  WARPSYNC.ALL ;  /* 0x0000000000007948 */ /* 0x000fea0003800000 */
[----:B------:R-:W-:Y:S01]  /*a020*/  R2UR UR4, R80 ;  /* 0x00000000500472ca */ /* 0x000fe200000e0000 */
[--C-:B---3--:R-:W-:Y:S01]  /*a030*/  HADD2.F32 R82, -RZ, R88.reuse.H0_H0 ;  /* 0x20000058ff527230 */ /* 0x108fe20000004100 */
[----:B------:R-:W-:Y:S01]  /*a040*/  IADD3 R179, PT, PT, R179, 0xb0, RZ ;  /* 0x000000b0b3b37810 */ /* 0x000fe20007ffe0ff */
[----:B------:R-:W-:Y:S01]  /*a050*/  HADD2.F32 R84, -RZ, R88.H1_H1 ;  /* 0x30000058ff547230 */ /* 0x000fe20000004100 */
[----:B------:R-:W-:Y:S01]  /*a060*/  BSSY.RECONVERGENT B0, `(.L_x_138) ;  /* 0x00000fc000007945 */ /* 0x000fe20003800200 */
[--C-:B------:R-:W-:Y:S01]  /*a070*/  HADD2.F32 R83, -RZ, R89.reuse.H0_H0 ;  /* 0x20000059ff537230 */ /* 0x100fe20000004100 */
[----:B------:R-:W-:Y:S01]  /*a080*/  LOP3.LUT R179, R179, 0xfefffff8, RZ, 0xc0, !PT ;  /* 0xfefffff8b3b37812 */ /* 0x000fe200078ec0ff */
[----:B------:R-:W-:Y:S02]  /*a090*/  HADD2.F32 R86, -RZ, R89.H1_H1 ;  /* 0x30000059ff567230 */ /* 0x000fe40000004100 */
[--C-:B------:R-:W-:Y:S02]  /*a0a0*/  HADD2.F32 R85, -RZ, R90.reuse.H0_H0 ;  /* 0x2000005aff557230 */ /* 0x100fe40000004100 */
[----:B------:R-:W-:Y:S02]  /*a0b0*/  HADD2.F32 R88, -RZ, R90.H1_H1 ;  /* 0x3000005aff587230 */ /* 0x000fe40000004100 */
[----:B-1----:R-:W1:Y:S01]  /*a0c0*/  LDTM.x64 R4, tmem[UR4+0xc0] ;  /* 0x0000c004000479ee */ /* 0x002e620008340000 */
[----:B------:R-:W-:Y:S01]  /*a0d0*/  NOP ;  /* 0x0000000000007918 */ /* 0x000fe20000000000 */
[----:B-1----:R1:W-:Y:S01]  /*a0e0*/  SYNCS.ARRIVE.TRANS64.RED.A1T0 RZ, [R179+URZ], RZ ;  /* 0x000000ffb3ff79a7 */ /* 0x0023e200081004ff */
[--C-:B------:R-:W-:Y:S02]  /*a0f0*/  HADD2.F32 R87, -RZ, R91.reuse.H0_H0 ;  /* 0x2000005bff577230 */ /* 0x100fe40000004100 */
[----:B------:R-:W-:Y:S02]  /*a100*/  HADD2.F32 R90, -RZ, R91.H1_H1 ;  /* 0x3000005bff5a7230 */ /* 0x000fe40000004100 */
[--C-:B----4-:R-:W-:Y:S02]  /*a110*/  HADD2.F32 R89, -RZ, R96.reuse.H0_H0 ;  /* 0x20000060ff597230 */ /* 0x110fe40000004100 */
[----:B------:R-:W-:Y:S02]  /*a120*/  HADD2.F32 R91, -RZ, R96.H1_H1 ;  /* 0x30000060ff5b7230 */ /* 0x000fe40000004100 */
[--C-:B------:R-:W-:Y:S02]  /*a130*/  HADD2.F32 R92, -RZ, R97.reuse.H0_H0 ;  /* 0x20000061ff5c7230 */ /* 0x100fe40000004100 */
[----:B------:R-:W-:Y:S02]  /*a140*/  HADD2.F32 R94, -RZ, R97.H1_H1 ;  /* 0x30000061ff5e7230 */ /* 0x000fe40000004100 */
[--C-:B------:R-:W-:Y:S02]  /*a150*/  HADD2.F32 R93, -RZ, R98.reuse.H0_H0 ;  /* 0x20000062ff5d7230 */ /* 0x100fe40000004100 */
[----:B------:R-:W-:Y:S02]  /*a160*/  HADD2.F32 R96, -RZ, R98.H1_H1 ;  /* 0x30000062ff607230 */ /* 0x000fe40000004100 */
[--C-:B------:R-:W-:Y:S02]  /*a170*/  HADD2.F32 R95, -RZ, R99.reuse.H0_H0 ;  /* 0x20000063ff5f7230 */ /* 0x100fe40000004100 */
[----:B------:R-:W-:Y:S02]  /*a180*/  HADD2.F32 R98, -RZ, R99.H1_H1 ;  /* 0x30000063ff627230 */ /* 0x000fe40000004100 */
[--C-:B------:R-:W-:Y:S02]  /*a190*/  HADD2.F32 R97, -RZ, R104.reuse.H0_H0 ;  /* 0x20000068ff617230 */ /* 0x100fe40000004100 */
[C---:B------:R-:W-:Y:S01]  /*a1a0*/  FMUL R4, R78.reuse, R4 ;  /* 0x000000044e047220 */ /* 0x040fe20000400000 */
[C---:B------:R-:W-:Y:S01]  /*a1b0*/  FMUL R5, R78.reuse, R5 ;  /* 0x000000054e057220 */ /* 0x040fe20000400000 */
[C---:B------:R-:W-:Y:S01]  /*a1c0*/  FMUL R6, R78.reuse, R6 ;  /* 0x000000064e067220 */ /* 0x040fe20000400000 */
[C---:B------:R-:W-:Y:S01]  /*a1d0*/  FMUL R7, R78.reuse, R7 ;  /* 0x000000074e077220 */ /* 0x040fe20000400000 */
[C---:B------:R-:W-:Y:S01]  /*a1e0*/  FFMA R4, R81.reuse, R82, R4 ;  /* 0x0000005251047223 */ /* 0x040fe20000000004 */
[C---:B------:R-:W-:Y:S01]  /*a1f0*/  FFMA R5, R81.reuse, R84, R5 ;  /* 0x0000005451057223 */ /* 0x040fe20000000005 */
[C---:B------:R-:W-:Y:S01]  /*a200*/  FFMA R6, R81.reuse, R83, R6 ;  /* 0x0000005351067223 */ /* 0x040fe20000000006 */
[----:B------:R-:W-:Y:S01]  /*a210*/  FFMA R7, R81, R86, R7 ;  /* 0x0000005651077223 */ /* 0x000fe20000000007 */
[C---:B------:R-:W-:Y:S01]  /*a220*/  FMUL R8, R78.reuse, R8 ;  /* 0x000000084e087220 */ /* 0x040fe20000400000 */
[C---:B------:R-:W-:Y:S01]  /*a230*/  FMUL R9, R78.reuse, R9 ;  /* 0x000000094e097220 */ /* 0x040fe20000400000 */
[----:B------:R-:W-:Y:S01]  /*a240*/  F2FP.F16.F32.PACK_AB R4, R5, R4 ;  /* 0x000000040504723e */ /* 0x000fe200000000ff */
[C---:B------:R-:W-:Y:S01]  /*a250*/  FMUL R10, R78.reuse, R10 ;  /* 0x0000000a4e0a7220 */ /* 0x040fe20000400000 */
[----:B------:R-:W-:Y:S01]  /*a260*/  F2FP.F16.F32.PACK_AB R5, R7, R6 ;  /* 0x000000060705723e */ /* 0x000fe200000000ff */
[C---:B------:R-:W-:Y:S01]  /*a270*/  FFMA R8, R81.reuse, R85, R8 ;  /* 0x0000005551087223 */ /* 0x040fe20000000008 */
[C---:B------:R-:W-:Y:S01]  /*a280*/  FFMA R9, R81.reuse, R88, R9 ;  /* 0x0000005851097223 */ /* 0x040fe20000000009 */
[----:B------:R-:W-:Y:S01]  /*a290*/  FFMA R10, R81, R87, R10 ;  /* 0x00000057510a7223 */ /* 0x000fe2000000000a */
[C---:B------:R-:W-:Y:S01]  /*a2a0*/  FMUL R11, R78.reuse, R11 ;  /* 0x0000000b4e0b7220 */ /* 0x040fe20000400000 */
[C---:B------:R-:W-:Y:S01]  /*a2b0*/  FMUL R0, R78.reuse, R12 ;  /* 0x0000000c4e007220 */ /* 0x040fe20000400000 */
[C---:B------:R-:W-:Y:S01]  /*a2c0*/  FMUL R2, R78.reuse, R13 ;  /* 0x0000000d4e027220 */ /* 0x040fe20000400000 */
[----:B------:R-:W-:Y:S01]  /*a2d0*/  F2FP.F16.F32.PACK_AB R6, R9, R8 ;  /* 0x000000080906723e */ /* 0x000fe200000000ff */
[C---:B------:R-:W-:Y:S01]  /*a2e0*/  FFMA R11, R81.reuse, R90, R11 ;  /* 0x0000005a510b7223 */ /* 0x040fe2000000000b */
[C---:B------:R-:W-:Y:S01]  /*a2f0*/  FFMA R0, R81.reuse, R89, R0 ;  /* 0x0000005951007223 */ /* 0x040fe20000000000 */
[----:B------:R-:W-:Y:S01]  /*a300*/  FFMA R2, R81, R91, R2 ;  /* 0x0000005b51027223 */ /* 0x000fe20000000002 */
[C---:B------:R-:W-:Y:S01]  /*a310*/  FMUL R3, R78.reuse, R14 ;  /* 0x0000000e4e037220 */ /* 0x040fe20000400000 */
[C---:B------:R-:W-:Y:S01]  /*a320*/  FMUL R15, R78.reuse, R15 ;  /* 0x0000000f4e0f7220 */ /* 0x040fe20000400000 */
[----:B------:R-:W-:Y:S01]  /*a330*/  F2FP.F16.F32.PACK_AB R7, R11, R10 ;  /* 0x0000000a0b07723e */ /* 0x000fe200000000ff */
[----:B------:R-:W-:Y:S01]  /*a340*/  FMUL R12, R78, R16 ;  /* 0x000000104e0c7220 */ /* 0x000fe20000400000 */
[----:B------:R-:W-:Y:S01]  /*a350*/  F2FP.F16.F32.PACK_AB R8, R2, R0 ;  /* 0x000000000208723e */ /* 0x000fe200000000ff */
[C---:B------:R-:W-:Y:S01]  /*a360*/  FFMA R3, R81.reuse, R92, R3 ;  /* 0x0000005c51037223 */ /* 0x040fe20000000003 */
[C---:B------:R-:W-:Y:S01]  /*a370*/  FFMA R15, R81.reuse, R94, R15 ;  /* 0x0000005e510f7223 */ /* 0x040fe2000000000f */
[----:B------:R1:W-:Y:S01]  /*a380*/  STS.128 [R178+UR48+0xc400], R4 ;  /* 0x00c40004b2007988 */ /* 0x0003e20008000c30 */
[----:B------:R-:W-:Y:S01]  /*a390*/  FFMA R12, R81, R93, R12 ;  /* 0x0000005d510c7223 */ /* 0x000fe2000000000c */
[C---:B------:R-:W-:Y:S01]  /*a3a0*/  FMUL R13, R78.reuse, R17 ;  /* 0x000000114e0d7220 */ /* 0x040fe20000400000 */
[C---:B------:R-:W-:Y:S01]  /*a3b0*/  FMUL R14, R78.reuse, R18 ;  /* 0x000000124e0e7220 */ /* 0x040fe20000400000 */
[----:B------:R-:W-:Y:S01]  /*a3c0*/  F2FP.F16.F32.PACK_AB R9, R15, R3 ;  /* 0x000000030f09723e */ /* 0x000fe200000000ff */
[C---:B------:R-:W-:Y:S01]  /*a3d0*/  FMUL R19, R78.reuse, R19 ;  /* 0x000000134e137220 */ /* 0x040fe20000400000 */
[C---:B------:R-:W-:Y:S01]  /*a3e0*/  FFMA R13, R81.reuse, R96, R13 ;  /* 0x00000060510d7223 */ /* 0x040fe2000000000d */
[C---:B------:R-:W-:Y:S01]  /*a3f0*/  FFMA R14, R81.reuse, R95, R14 ;  /* 0x0000005f510e7223 */ /* 0x040fe2000000000e */
[----:B------:R-:W-:Y:S02]  /*a400*/  HADD2.F32 R100, -RZ, R104.H1_H1 ;  /* 0x30000068ff647230 */ /* 0x000fe40000004100 */
[----:B------:R-:W-:Y:S01]  /*a410*/  FFMA R19, R81, R98, R19 ;  /* 0x0000006251137223 */ /* 0x000fe20000000013 */
[C---:B------:R-:W-:Y:S01]  /*a420*/  FMUL R16, R78.reuse, R20 ;  /* 0x000000144e107220 */ /* 0x040fe20000400000 */
[----:B------:R-:W-:Y:S01]  /*a430*/  F2FP.F16.F32.PACK_AB R10, R13, R12 ;  /* 0x0000000c0d0a723e */ /* 0x000fe200000000ff */
[--C-:B------:R-:W-:Y:S02]  /*a440*/  HADD2.F32 R99, -RZ, R105.reuse.H0_H0 ;  /* 0x20000069ff637230 */ /* 0x100fe40000004100 */
[C---:B------:R-:W-:Y:S01]  /*a450*/  FMUL R17, R78.reuse, R21 ;  /* 0x000000154e117220 */ /* 0x040fe20000400000 */
[----:B------:R-:W-:Y:S01]  /*a460*/  F2FP.F16.F32.PACK_AB R11, R19, R14 ;  /* 0x0000000e130b723e */ /* 0x000fe200000000ff */
[C---:B------:R-:W-:Y:S01]  /*a470*/  FFMA R16, R81.reuse, R97, R16 ;  /* 0x0000006151107223 */ /* 0x040fe20000000010 */
[----:B------:R-:W-:Y:S02]  /*a480*/  HADD2.F32 R102, -RZ, R105.H1_H1 ;  /* 0x30000069ff667230 */ /* 0x000fe40000004100 */
[----:B------:R-:W-:Y:S01]  /*a490*/  FFMA R17, R81, R100, R17 ;  /* 0x0000006451117223 */ /* 0x000fe20000000011 */
[C---:B------:R-:W-:Y:S01]  /*a4a0*/  FMUL R18, R78.reuse, R22 ;  /* 0x000000164e127220 */ /* 0x040fe20000400000 */
[----:B------:R1:W-:Y:S01]  /*a4b0*/  STS.128 [R180+0xc400], R8 ;  /* 0x00c40008b4007388 */ /* 0x0003e20000000c00 */
[--C-:B------:R-:W-:Y:S02]  /*a4c0*/  HADD2.F32 R101, -RZ, R106.reuse.H0_H0 ;  /* 0x2000006aff657230 */ /* 0x100fe40000004100 */
[C---:B------:R-:W-:Y:S01]  /*a4d0*/  FMUL R23, R78.reuse, R23 ;  /* 0x000000174e177220 */ /* 0x040fe20000400000 */
[----:B------:R-:W-:Y:S01]  /*a4e0*/  F2FP.F16.F32.PACK_AB R16, R17, R16 ;  /* 0x000000101110723e */ /* 0x000fe200000000ff */
[C---:B------:R-:W-:Y:S01]  /*a4f0*/  FFMA R18, R81.reuse, R99, R18 ;  /* 0x0000006351127223 */ /* 0x040fe20000000012 */
[----:B------:R-:W-:Y:S02]  /*a500*/  HADD2.F32 R104, -RZ, R106.H1_H1 ;  /* 0x3000006aff687230 */ /* 0x000fe40000004100 */
[----:B------:R-:W-:Y:S01]  /*a510*/  FFMA R23, R81, R102, R23 ;  /* 0x0000006651177223 */ /* 0x000fe20000000017 */
[C---:B------:R-:W-:Y:S01]  /*a520*/  FMUL R20, R78.reuse, R24 ;  /* 0x000000184e147220 */ /* 0x040fe20000400000 */
[--C-:B------:R-:W-:Y:S02]  /*a530*/  HADD2.F32 R103, -RZ, R107.reuse.H0_H0 ;  /* 0x2000006bff677230 */ /* 0x100fe40000004100 */
[C---:B------:R-:W-:Y:S01]  /*a540*/  FMUL R21, R78.reuse, R25 ;  /* 0x000000194e157220 */ /* 0x040fe20000400000 */
[----:B------:R-:W-:Y:S01]  /*a550*/  HADD2.F32 R106, -RZ, R107.H1_H1 ;  /* 0x3000006bff6a7230 */ /* 0x000fe20000004100 */
[----:B------:R-:W-:Y:S01]  /*a560*/  F2FP.F16.F32.PACK_AB R17, R23, R18 ;  /* 0x000000121711723e */ /* 0x000fe200000000ff */
[C---:B------:R-:W-:Y:S01]  /*a570*/  FFMA R20, R81.reuse, R101, R20 ;  /* 0x0000006551147223 */ /* 0x040fe20000000014 */
        /* <DEDUP_REMOVED lines=16> */
[--C-:B------:R-:W-:Y:S01]  /*a680*/  HADD2.F32 R109, -RZ, R114.reuse.H0_H0 ;  /* 0x20000072ff6d7230 */ /* 0x100fe20000004100 */
[----:B------:R1:W-:Y:S01]  /*a690*/  STS.128 [R177+0xc400], R16 ;  /* 0x00c40010b1007388 */ /* 0x0003e20000000c00 */
        /* <DEDUP_REMOVED lines=69> */
[C---:B------:R-:W-:Y:S01]  /*aaf0*/  FFMA R45, R81.reuse, R128, R45 ;  /* 0x00000080512d7223 */ /* 0x040fe2000000002d */
[C---:B------:R-:W-:Y:S01]  /*ab00*/  FMUL R46, R78.reuse, R50 ;  /* 0x000000324e2e7220 */ /* 0x040fe20000400000 */
[--C-:B------:R-:W-:Y:S02]  /*ab10*/  HADD2.F32 R129, -RZ, R136.reuse.H0_H0 ;  /* 0x20000088ff817230 */ /* 0x100fe40000004100 */
[C---:B------:R-:W-:Y:S01]  /*ab20*/  FMUL R51, R78.reuse, R51 ;  /* 0x000000334e337220 */ /* 0x040fe20000400000 */
[----:B------:R-:W-:Y:S02]  /*ab30*/  HADD2.F32 R132, -RZ, R136.H1_H1 ;  /* 0x30000088ff847230 */ /* 0x000fe40000004100 */
[C---:B------:R-:W-:Y:S01]  /*ab40*/  FMUL R48, R78.reuse, R52 ;  /* 0x000000344e307220 */ /* 0x040fe20000400000 */
[--C-:B------:R-:W-:Y:S02]  /*ab50*/  HADD2.F32 R131, -RZ, R137.reuse.H0_H0 ;  /* 0x20000089ff837230 */ /* 0x100fe40000004100 */
[C---:B------:R-:W-:Y:S01]  /*ab60*/  FMUL R49, R78.reuse, R53 ;  /* 0x000000354e317220 */ /* 0x040fe20000400000 */
[C---:B------:R-:W-:Y:S01]  /*ab70*/  FFMA R46, R81.reuse, R127, R46 ;  /* 0x0000007f512e7223 */ /* 0x040fe2000000002e */
[----:B------:R-:W-:Y:S02]  /*ab80*/  HADD2.F32 R134, -RZ, R137.H1_H1 ;  /* 0x30000089ff867230 */ /* 0x000fe40000004100 */
[C---:B------:R-:W-:Y:S01]  /*ab90*/  FMUL R50, R78.reuse, R54 ;  /* 0x000000364e327220 */ /* 0x040fe20000400000 */
[C---:B------:R-:W-:Y:S01]  /*aba0*/  FFMA R51, R81.reuse, R130, R51 ;  /* 0x0000008251337223 */ /* 0x040fe20000000033 */
        /* <DEDUP_REMOVED lines=11> */
[----:B------:R-:W-:Y:S01]  /*ac60*/  FFMA R55, R81, R134, R55 ;  /* 0x0000008651377223 */ /* 0x000fe20000000037 */
[--C-:B------:R-:W-:Y:S02]  /*ac70*/  HADD2.F32 R137, -RZ, R144.reuse.H0_H0 ;  /* 0x20000090ff897230 */ /* 0x100fe40000004100 */
[C---:B------:R-:W-:Y:S01]  /*ac80*/  FMUL R59, R78.reuse, R59 ;  /* 0x0000003b4e3b7220 */ /* 0x040fe20000400000 */
[----:B------:R-:W-:Y:S01]  /*ac90*/  F2FP.F16.F32.PACK_AB R42, R45, R44 ;  /* 0x0000002c2d2a723e */ /* 0x000fe200000000ff */
[----:B------:R-:W-:Y:S01]  /*aca0*/  FFMA R52, R81, R133, R52 ;  /* 0x0000008551347223 */ /* 0x000fe20000000034 */
[----:B------:R-:W-:Y:S01]  /*acb0*/  F2FP.F16.F32.PACK_AB R43, R51, R46 ;  /* 0x0000002e332b723e */ /* 0x000fe200000000ff */
[----:B------:R-:W-:Y:S02]  /*acc0*/  HADD2.F32 R140, -RZ, R144.H1_H1 ;  /* 0x30000090ff8c7230 */ /* 0x000fe40000004100 */
[C---:B------:R-:W-:Y:S01]  /*acd0*/  FMUL R56, R78.reuse, R60 ;  /* 0x0000003c4e387220 */ /* 0x040fe20000400000 */
[C---:B------:R-:W-:Y:S01]  /*ace0*/  FFMA R53, R81.reuse, R136, R53 ;  /* 0x0000008851357223 */ /* 0x040fe20000000035 */
[--C-:B------:R-:W-:Y:S01]  /*acf0*/  HADD2.F32 R139, -RZ, R145.reuse.H0_H0 ;  /* 0x20000091ff8b7230 */ /* 0x100fe20000004100 */
[----:B------:R1:W-:Y:S01]  /*ad00*/  STS.128 [R183+0xc400], R40 ;  /* 0x00c40028b7007388 */ /* 0x0003e20000000c00 */
        /* <DEDUP_REMOVED lines=15> */
[----:B------:R-:W-:Y:S02]  /*ae00*/  HADD2.F32 R146, -RZ, R147.H1_H1 ;  /* 0x30000093ff927230 */ /* 0x000fe40000004100 */
[C---:B------:R-:W-:Y:S01]  /*ae10*/  FMUL R62, R78.reuse, R66 ;  /* 0x000000424e3e7220 */ /* 0x040fe20000400000 */
[----:B------:R-:W-:Y:S01]  /*ae20*/  F2FP.F16.F32.PACK_AB R49, R55, R50 ;  /* 0x000000323731723e */ /* 0x000fe200000000ff */
        /* <DEDUP_REMOVED lines=31> */
.L_x_139:
[----:B------:R-:W-:Y:S05]  /*b020*/  BSYNC.RECONVERGENT B0 ;  /* 0x0000000000007941 */ /* 0x000fea0003800200 */
.L_x_138:
[----:B------:R-:W-:Y:S01]  /*b030*/  BAR.SYNC.DEFER_BLOCKING 0x1, 0x80 ;  /* 0x0042000000007b1d */ /* 0x000fe20000010000 */
[----:B------:R-:W-:Y:S01]  /*b040*/  UISETP.NE.AND UP0, UPT, UR49, -0x4, UPT ;  /* 0xfffffffc3100788c */ /* 0x000fe2000bf05270 */
[----:B------:R-:W-:Y:S08]  /*b050*/  IADD3 R76, PT, PT, R76, 0x1, RZ ;  /* 0x000000014c4c7810 */ /* 0x000ff00007ffe0ff */
[----:B------:R-:W-:Y:S05]  /*b060*/  BRA.U !UP0, `(.L_x_140) ;  /* 0x0000000108287547 */ /* 0x000fea000b800000 */
[----:B------:R-:W-:Y:S01]  /*b070*/  ISETP.NE.AND P0, PT, R176, RZ, PT ;  /* 0x000000ffb000720c */ /* 0x000fe20003f05270 */
[----:B------:R-:W-:Y:S01]  /*b080*/  IMAD.U32 R3, RZ, RZ, UR51 ;  /* 0x00000033ff037e24 */ /* 0x000fe2000f8e00ff */
[----:B------:R-:W-:Y:S01]  /*b090*/  UIADD3 UR51, UPT, UPT, UR51, 0x1, URZ ;  /* 0x0000000133337890 */ /* 0x000fe2000fffe0ff */
[----:B------:R-:W-:Y:S03]  /*b0a0*/  IMAD.U32 R0, RZ, RZ, UR37 ;  /* 0x00000025ff007e24 */ /* 0x000fe6000f8e00ff */
[----:B------:R-:W-:Y:S04]  /*b0b0*/  UISETP.NE.AND UP0, UPT, UR51, 0x4, UPT ;  /* 0x000000043300788c */ /* 0x000fe8000bf05270 */
[----:B------:R-:W-:Y:S03]  /*b0c0*/  USEL UR51, UR51, URZ, UP0 ;  /* 0x000000ff33337287 */ /* 0x000fe60008000000 */
[----:B------:R-:W-:Y:S05]  /*b0d0*/  @P0 LEA R3, R3, UR48, 0x3 ;  /* 0x0000003003030c11 */ /* 0x000fea000f8e18ff */
[----:B------:R-:W-:Y:S05]  /*b0e0*/  @P0 VIADD R3, R3, 0x50 ;  /* 0x0000005003030836 */ /* 0x000fea0000000000 */
[----:B------:R-:W-:Y:S04]  /*b0f0*/  @P0 PRMT R0, R0, 0x654, R3 ;  /* 0x0000065400000816 */ /* 0x000fe80000000003 */
[----:B------:R2:W-:Y:S03]  /*b100*/  @P0 SYNCS.ARRIVE.TRANS64.RED.A1T0 RZ, [R0+URZ], RZ ;  /* 0x000000ff00ff09a7 */ /* 0x0005e600081004ff */
.L_x_140:
[----:B------:R-:W-:Y:S01]  /*b110*/  ISETP.NE.AND P2, PT, R171, RZ, PT ;  /* 0x000000ffab00720c */ /* 0x000fe20003f45270 */
[----:B------:R-:W-:Y:S01]  /*b120*/  UIADD3 UR49, UPT, UPT, UR49, 0x4, URZ ;  /* 0x0000000431317890 */ /* 0x000fe2000fffe0ff */
[----:B------:R-:W-:Y:S01]  /*b130*/  ISETP.NE.AND P0, PT, R173, 0x2, PT ;  /* 0x00000002ad00780c */ /* 0x000fe20003f05270 */
[----:B------:R-:W-:Y:S01]  /*b140*/  IMAD.IADD R20, R75, 0x1, R154 ;  /* 0x000000014b147824 */ /* 0x000fe200078e029a */
[----:B------:R-:W-:Y:S01]  /*b150*/  ISETP.NE.AND P1, PT, R76, 0x2, PT ;  /* 0x000000024c00780c */ /* 0x000fe20003f25270 */
[----:B------:R-:W-:Y:S01]  /*b160*/  IMAD.IADD R21, R77, 0x1, R156 ;  /* 0x000000014d157824 */ /* 0x000fe200078e029c */
[----:B--2---:R-:W-:Y:S02]  /*b170*/  SEL R0, RZ, 0x1, P0 ;  /* 0x00000001ff007807 */ /* 0x004fe40000000000 */
[----:B------:R-:W-:Y:S02]  /*b180*/  SEL R3, RZ, 0x1, P1 ;  /* 0x00000001ff037807 */ /* 0x000fe40000800000 */
[----:B------:R-:W-:Y:S02]  /*b190*/  LOP3.LUT R165, R165, R0, RZ, 0x3c, !PT ;  /* 0x00000000a5a57212 */ /* 0x000fe400078e3cff */
[----:B------:R-:W-:Y:S02]  /*b1a0*/  LOP3.LUT R166, R166, R3, RZ, 0x3c, !PT ;  /* 0x00000003a6a67212 */ /* 0x000fe400078e3cff */
[----:B------:R-:W-:Y:S02]  /*b1b0*/  @P2 R2UR UR36, R164 ;  /* 0x00000000a42422ca */ /* 0x000fe400000e0000 */
[----:B------:R-:W-:Y:S02]  /*b1c0*/  SEL R173, R173, RZ, P0 ;  /* 0x000000ffadad7207 */ /* 0x000fe40000000000 */
[----:B------:R-:W-:Y:S01]  /*b1d0*/  SEL R76, R76, RZ, P1 ;  /* 0x000000ff4c4c7207 */ /* 0x000fe20000800000 */
[----:B------:R-:W-:Y:S10]  /*b1e0*/  @P2 BRA `(.L_x_141) ;  /* 0xffffffa000102947 */ /* 0x000ff4000383ffff */
[----:B------:R-:W-:-:S09]  /*b1f0*/  UISETP.NE.AND UP0, UPT, UR50, URZ, UPT ;  /* 0x000000ff3200728c */ /* 0x000fd2000bf05270 */
[----:B------:R-:W-:Y:S05]  /*b200*/  BRA.U !UP0, `(.L_x_142) ;  /* 0x0000000108487547 */ /* 0x000fea000b800000 */
[----:B------:R-:W2:Y:S02]  /*b210*/  LDCU.64 UR4, c[0x0][0x890] ;  /* 0x00011200ff0477ac */ /* 0x000ea40008000a00 */
[----:B--2---:R-:W-:-:S04]  /*b220*/  UISETP.NE.U32.AND UP0, UPT, UR4, URZ, UPT ;  /* 0x000000ff0400728c */ /* 0x004fc8000bf05070 */
[----:B------:R-:W-:-:S09]  /*b230*/  UISETP.NE.AND.EX UP0, UPT, UR5, URZ, UPT, UP0 ;  /* 0x000000ff0500728c */ /* 0x000fd2000bf05300 */
[----:B------:R-:W-:Y:S05]  /*b240*/  BRA.U UP0, `(.L_x_143) ;  /* 0x00000001000c7547 */ /* 0x000fea000b800000 */
[----:B------:R-:W-:-:S13]  /*b250*/  FSETP.NEU.AND P0, PT, R81, RZ, PT ;  /* 0x000000ff5100720b */ /* 0x000fda0003f0d000 */
[----:B------:R-:W-:Y:S05]  /*b260*/  @!P0 EXIT ;  /* 0x000000000000894d */ /* 0x000fea0003800000 */
[----:B------:R-:W-:Y:S05]  /*b270*/  BRA `(.L_x_142) ;  /* 0x00000000002c7947 */ /* 0x000fea0003800000 */
.L_x_143:
[----:B------:R-:W-:Y:S01]  /*b280*/  ISETP.NE.AND P0, PT, R172, RZ, PT ;  /* 0x000000ffac00720c */ /* 0x000fe20003f05270 */
[----:B------:R-:W-:-:S12]  /*b290*/  BSSY.RECONVERGENT B0, `(.L_x_142) ;  /* 0x0000009000007945 */ /* 0x000fd80003800200 */
[----:B------:R-:W-:Y:S05]  /*b2a0*/  @P0 BRA `(.L_x_144) ;  /* 0x0000000000140947 */ /* 0x000fea0003800000 */
[----:B------:R-:W2:Y:S02]  /*b2b0*/  LDCU.64 UR4, c[0x0][0x888] ;  /* 0x00011100ff0477ac */ /* 0x000ea40008000a00 */
[----:B--2---:R-:W-:-:S04]  /*b2c0*/  ISETP.NE.U32.AND P0, PT, RZ, UR4, PT ;  /* 0x00000004ff007c0c */ /* 0x004fc8000bf05070 */
[----:B------:R-:W-:-:S13]  /*b2d0*/  ISETP.NE.AND.EX P0, PT, RZ, UR5, PT, P0 ;  /* 0x00000005ff007c0c */ /* 0x000fda000bf05300 */
[----:B------:R-:W-:Y:S05]  /*b2e0*/  @!P0 EXIT ;  /* 0x000000000000894d */ /* 0x000fea0003800000 */
[----:B------:R-:W-:Y:S05]  /*b2f0*/  BRA `(.L_x_145) ;  /* 0x0000000000087947 */ /* 0x000fea0003800000 */
.L_x_144:
[----:B------:R-:W-:-:S13]  /*b300*/  FSETP.NEU.AND P0, PT, R81, RZ, PT ;  /* 0x000000ff5100720b */ /* 0x000fda0003f0d000 */
[----:B------:R-:W-:Y:S05]  /*b310*/  @!P0 EXIT ;  /* 0x000000000000894d */ /* 0x000fea0003800000 */
.L_x_145:
[----:B------:R-:W-:Y:S05]  /*b320*/  BSYNC.RECONVERGENT B0 ;  /* 0x0000000000007941 */ /* 0x000fea0003800200 */
.L_x_142:
[----:B------:R-:W-:Y:S01]  /*b330*/  ULEA UR4, UR51, UR48, 0x3 ;  /* 0x0000003033047291 */ /* 0x000fe2000f8e18ff */
[----:B------:R-:W-:-:S04]  /*b340*/  DEPBAR.LE SB0, 0x0 ;  /* 0x000080000000791a */ /* 0x000fc80000000000 */
[----:B------:R-:W-:-:S04]  /*b350*/  UIADD3 UR4, UPT, UPT, UR4, 0x50, URZ ;  /* 0x0000005004047890 */ /* 0x000fc8000fffe0ff */
[----:B------:R-:W-:-:S09]  /*b360*/  UPRMT UR4, UR37, 0x654, UR4 ;  /* 0x0000065425047896 */ /* 0x000fd20008000004 */
[----:B------:R-:W-:Y:S01]  /*b370*/  SYNCS.ARRIVE.TRANS64.RED.A1T0 RZ, [UR4], RZ ;  /* 0x000000ffffff79a7 */ /* 0x000fe20008100404 */
[----:B------:R-:W-:Y:S05]  /*b380*/  EXIT ;  /* 0x000000000000794d */ /* 0x000fea0003800000 */
.L_x_24:
[----:B--2---:R2:W4:Y:S02]  /*b390*/  SYNCS.PHASECHK.TRANS64.TRYWAIT P0, [R3+URZ+0xd0], R2 ;  /* 0x0000d002030075a7 */ /* 0x00452400080011ff */
[----:B----4-:R-:W-:Y:S05]  /*b3a0*/  @!P0 NANOSLEEP.SYNCS 0x989680 ;  /* 0x009896800000895d */ /* 0x010fea0003900000 */
[----:B------:R-:W4:Y:S02]  /*b3b0*/  @!P0 SYNCS.PHASECHK.TRANS64 P0, [R3+URZ+0xd0], R2 ;  /* 0x0000d002030085a7 */ /* 0x000f2400080010ff */
[----:B----4-:R-:W-:Y:S05]  /*b3c0*/  @!P0 BRA `(.L_x_24) ;  /* 0xfffffffc00f08947 */ /* 0x010fea000383ffff */
[----:B------:R-:W-:Y:S05]  /*b3d0*/  BRA `(.L_x_146) ;  /* 0xffffff6000f47947 */ /* 0x000fea000383ffff */
.L_x_27:
[----:B-1----:R-:W-:-:S07]  /*b3e0*/  MOV R2, UR33 ;  /* 0x0000002100027c02 */ /* 0x002fce0008000f00 */
.L_x_147:
[----:B-1----:R1:W2:Y:S02]  /*b3f0*/  SYNCS.PHASECHK.TRANS64.TRYWAIT P0, [R2+URZ+0x18], R5 ;  /* 0x00001805020075a7 */ /* 0x0022a400080011ff */
[----:B--2---:R-:W-:Y:S05]  /*b400*/  @!P0 NANOSLEEP.SYNCS 0x989680 ;  /* 0x009896800000895d */ /* 0x004fea0003900000 */
[----:B------:R-:W2:Y:S02]  /*b410*/  @!P0 SYNCS.PHASECHK.TRANS64 P0, [R2+URZ+0x18], R5 ;  /* 0x00001805020085a7 */ /* 0x000ea400080010ff */
[----:B--2---:R-:W-:Y:S05]  /*b420*/  @!P0 BRA `(.L_x_147) ;  /* 0xfffffffc00f08947 */ /* 0x004fea000383ffff */
[----:B------:R-:W-:Y:S05]  /*b430*/  BRA `(.L_x_26) ;  /* 0xffffff6400587947 */ /* 0x000fea000383ffff */
.L_x_34:
[----:B-1----:R-:W-:-:S07]  /*b440*/  MOV R2, UR17 ;  /* 0x0000001100027c02 */ /* 0x002fce0008000f00 */
.L_x_148:
[----:B-1----:R1:W2:Y:S02]  /*b450*/  SYNCS.PHASECHK.TRANS64.TRYWAIT P0, [R2+URZ+0x18], R5 ;  /* 0x00001805020075a7 */ /* 0x0022a400080011ff */
[----:B--2---:R-:W-:Y:S05]  /*b460*/  @!P0 NANOSLEEP.SYNCS 0x989680 ;  /* 0x009896800000895d */ /* 0x004fea0003900000 */
[----:B------:R-:W2:Y:S02]  /*b470*/  @!P0 SYNCS.PHASECHK.TRANS64 P0, [R2+URZ+0x18], R5 ;  /* 0x00001805020085a7 */ /* 0x000ea400080010ff */
[----:B--2---:R-:W-:Y:S05]  /*b480*/  @!P0 BRA `(.L_x_148) ;  /* 0xfffffffc00f08947 */ /* 0x004fea000383ffff */
[----:B------:R-:W-:Y:S05]  /*b490*/  BRA `(.L_x_33) ;  /* 0xffffff6800107947 */ /* 0x000fea000383ffff */
.L_x_39:
[----:B-1----:R1:W2:Y:S02]  /*b4a0*/  SYNCS.PHASECHK.TRANS64.TRYWAIT P0, [R2+URZ+0x80], R3 ;  /* 0x00008003020075a7 */ /* 0x0022a400080011ff */
[----:B--2---:R-:W-:Y:S05]  /*b4b0*/  @!P0 NANOSLEEP.SYNCS 0x989680 ;  /* 0x009896800000895d */ /* 0x004fea0003900000 */
[----:B------:R-:W2:Y:S02]  /*b4c0*/  @!P0 SYNCS.PHASECHK.TRANS64 P0, [R2+URZ+0x80], R3 ;  /* 0x00008003020085a7 */ /* 0x000ea400080010ff */
[----:B--2---:R-:W-:Y:S05]  /*b4d0*/  @!P0 BRA `(.L_x_39) ;  /* 0xfffffffc00f08947 */ /* 0x004fea000383ffff */
[----:B------:R-:W-:Y:S05]  /*b4e0*/  BRA `(.L_x_149) ;  /* 0xffffff6800b07947 */ /* 0x000fea000383ffff */
.L_x_43:
[----:B---3--:R-:W-:-:S07]  /*b4f0*/  MOV R0, UR4 ;  /* 0x0000000400007c02 */ /* 0x008fce0008000f00 */
.L_x_150:
[----:B-1----:R1:W2:Y:S02]  /*b500*/  SYNCS.PHASECHK.TRANS64.TRYWAIT P0, [R0+URZ], R3 ;  /* 0x00000003000075a7 */ /* 0x0022a400080011ff */
[----:B--2---:R-:W-:Y:S05]  /*b510*/  @!P0 NANOSLEEP.SYNCS 0x989680 ;  /* 0x009896800000895d */ /* 0x004fea0003900000 */
[----:B------:R-:W2:Y:S02]  /*b520*/  @!P0 SYNCS.PHASECHK.TRANS64 P0, [R0+URZ], R3 ;  /* 0x00000003000085a7 */ /* 0x000ea400080010ff */
[----:B--2---:R-:W-:Y:S05]  /*b530*/  @!P0 BRA `(.L_x_150) ;  /* 0xfffffffc00f08947 */ /* 0x004fea000383ffff */
[----:B------:R-:W-:Y:S05]  /*b540*/  BRA `(.L_x_151) ;  /* 0xffffff7000207947 */ /* 0x000fea000383ffff */
.L_x_44:
[----:B---3--:R-:W-:-:S07]  /*b550*/  MOV R0, UR4 ;  /* 0x0000000400007c02 */ /* 0x008fce0008000f00 */
.L_x_152:
[----:B-1----:R1:W2:Y:S02]  /*b560*/  SYNCS.PHASECHK.TRANS64.TRYWAIT P0, [R0+URZ], R3 ;  /* 0x00000003000075a7 */ /* 0x0022a400080011ff */
[----:B--2---:R-:W-:Y:S05]  /*b570*/  @!P0 NANOSLEEP.SYNCS 0x989680 ;  /* 0x009896800000895d */ /* 0x004fea0003900000 */
[----:B------:R-:W2:Y:S02]  /*b580*/  @!P0 SYNCS.PHASECHK.TRANS64 P0, [R0+URZ], R3 ;  /* 0x00000003000085a7 */ /* 0x000ea400080010ff */
[----:B--2---:R-:W-:Y:S05]  /*b590*/  @!P0 BRA `(.L_x_152) ;  /* 0xfffffffc00f08947 */ /* 0x004fea000383ffff */
[----:B------:R-:W-:Y:S05]  /*b5a0*/  BRA `(.L_x_153) ;  /* 0xffffff70002c7947 */ /* 0x000fea000383ffff */
.L_x_47:
[----:B-1----:R1:W2:Y:S02]  /*b5b0*/  SYNCS.PHASECHK.TRANS64.TRYWAIT P0, [R0+URZ+0xc0], R5 ;  /* 0x0000c005000075a7 */ /* 0x0022a400080011ff */
[----:B--2---:R-:W-:Y:S05]  /*b5c0*/  @!P0 NANOSLEEP.SYNCS 0x989680 ;  /* 0x009896800000895d */ /* 0x004fea0003900000 */
[----:B------:R-:W2:Y:S02]  /*b5d0*/  @!P0 SYNCS.PHASECHK.TRANS64 P0, [R0+URZ+0xc0], R5 ;  /* 0x0000c005000085a7 */ /* 0x000ea400080010ff */
[----:B--2---:R-:W-:Y:S05]  /*b5e0*/  @!P0 BRA `(.L_x_47) ;  /* 0xfffffffc00f08947 */ /* 0x004fea000383ffff */
[----:B------:R-:W-:Y:S05]  /*b5f0*/  BRA `(.L_x_154) ;  /* 0xffffff70008c7947 */ /* 0x000fea000383ffff */
.L_x_48:
[----:B------:R-:W-:-:S07]  /*b600*/  MOV R0, UR5 ;  /* 0x0000000500007c02 */ /* 0x000fce0008000f00 */
.L_x_155:
[----:B-1----:R1:W2:Y:S02]  /*b610*/  SYNCS.PHASECHK.TRANS64.TRYWAIT P0, [R0+URZ+0x90], R7 ;  /* 0x00009007000075a7 */ /* 0x0022a400080011ff */
[----:B--2---:R-:W-:Y:S05]  /*b620*/  @!P0 NANOSLEEP.SYNCS 0x989680 ;  /* 0x009896800000895d */ /* 0x004fea0003900000 */
[----:B------:R-:W2:Y:S02]  /*b630*/  @!P0 SYNCS.PHASECHK.TRANS64 P0, [R0+URZ+0x90], R7 ;  /* 0x00009007000085a7 */ /* 0x000ea400080010ff */
[----:B--2---:R-:W-:Y:S05]  /*b640*/  @!P0 BRA `(.L_x_155) ;  /* 0xfffffffc00f08947 */ /* 0x004fea000383ffff */
[----:B------:R-:W-:Y:S05]  /*b650*/  BRA `(.L_x_156) ;  /* 0xffffff70009c7947 */ /* 0x000fea000383ffff */
.L_x_49:
[----:B-1----:R1:W2:Y:S02]  /*b660*/  SYNCS.PHASECHK.TRANS64.TRYWAIT P1, [R0+URZ+0x80], R5 ;  /* 0x00008005000075a7 */ /* 0x0022a400080211ff */
[----:B--2---:R-:W-:Y:S05]  /*b670*/  @!P1 NANOSLEEP.SYNCS 0x989680 ;  /* 0x009896800000995d */ /* 0x004fea0003900000 */
[----:B------:R-:W2:Y:S02]  /*b680*/  @!P1 SYNCS.PHASECHK.TRANS64 P1, [R0+URZ+0x80], R5 ;  /* 0x00008005000095a7 */ /* 0x000ea400080210ff */
[----:B--2---:R-:W-:Y:S05]  /*b690*/  @!P1 BRA `(.L_x_49) ;  /* 0xfffffffc00f09947 */ /* 0x004fea000383ffff */
[----:B------:R-:W-:Y:S05]  /*b6a0*/  BRA `(.L_x_157) ;  /* 0xffffff7000cc7947 */ /* 0x000fea000383ffff */
.L_x_52:
[----:B------:R-:W-:-:S07]  /*b6b0*/  MOV R0, UR5 ;  /* 0x0000000500007c02 */ /* 0x000fce0008000f00 */
.L_x_158:
[----:B-1----:R1:W2:Y:S02]  /*b6c0*/  SYNCS.PHASECHK.TRANS64.TRYWAIT P0, [R0+URZ+0x90], R3 ;  /* 0x00009003000075a7 */ /* 0x0022a400080011ff */
[----:B--2---:R-:W-:Y:S05]  /*b6d0*/  @!P0 NANOSLEEP.SYNCS 0x989680 ;  /* 0x009896800000895d */ /* 0x004fea0003900000 */
[----:B------:R-:W2:Y:S02]  /*b6e0*/  @!P0 SYNCS.PHASECHK.TRANS64 P0, [R0+URZ+0x90], R3 ;  /* 0x00009003000085a7 */ /* 0x000ea400080010ff */
[----:B--2---:R-:W-:Y:S05]  /*b6f0*/  @!P0 BRA `(.L_x_158) ;  /* 0xfffffffc00f08947 */ /* 0x004fea000383ffff */
[----:B------:R-:W-:Y:S05]  /*b700*/  BRA `(.L_x_51) ;  /* 0xffffff7400207947 */ /* 0x000fea000383ffff */
.L_x_61:
[----:B-1----:R-:W-:-:S04]  /*b710*/  MOV R4, UR6 ;  /* 0x0000000600047c02 */ /* 0x002fc80008000f00 */
[----:B------:R1:W2:Y:S03]  /*b720*/  SYNCS.PHASECHK.TRANS64.TRYWAIT P0, [R4+URZ+0x8], R5 ;  /* 0x00000805040075a7 */ /* 0x0002a600080011ff */
[----:B--2---:R-:W-:Y:S05]  /*b730*/  @!P0 NANOSLEEP.SYNCS 0x989680 ;  /* 0x009896800000895d */ /* 0x004fea0003900000 */
[----:B------:R-:W2:Y:S02]  /*b740*/  @!P0 SYNCS.PHASECHK.TRANS64 P0, [R4+URZ+0x8], R5 ;  /* 0x00000805040085a7 */ /* 0x000ea400080010ff */
[----:B--2---:R-:W-:Y:S05]  /*b750*/  @!P0 BRA `(.L_x_61) ;  /* 0xfffffffc00ec8947 */ /* 0x004fea000383ffff */
[----:B------:R-:W-:Y:S05]  /*b760*/  BRA `(.L_x_60) ;  /* 0xffffff7400d47947 */ /* 0x000fea000383ffff */
.L_x_63:
[----:B------:R-:W-:Y:S01]  /*b770*/  BSSY B0, `(.L_x_159) ;  /* 0x0000006000007945 */ /* 0x000fe20003800000 */
[----:B------:R-:W-:-:S07]  /*b780*/  MOV R15, 0xffffffff ;  /* 0xffffffff000f7802 */ /* 0x000fce0000000f00 */
[----:B-1---5:R-:W-:Y:S05]  /*b790*/  WARPSYNC.COLLECTIVE R15, `(.L_x_160) ;  /* 0x000000000f0c7348 */ /* 0x022fea0003c00000 */
[----:B------:R-:W-:Y:S02]  /*b7a0*/  ELECT P6, UR79, PT ;  /* 0x00000000004f782f */ /* 0x000fe400038c0000 */
[----:B------:R-:W-:Y:S01]  /*b7b0*/  MOV R14, UR79 ;  /* 0x0000004f000e7c02 */ /* 0x000fe20008000f00 */
[----:B-1---5:R-:W-:Y:S10]  /*b7c0*/  ENDCOLLECTIVE ;  /* 0x000000000000791b */ /* 0x022ff40003800000 */
.L_x_160:
[----:B------:R-:W-:Y:S05]  /*b7d0*/  BSYNC B0 ;  /* 0x0000000000007941 */ /* 0x000fea0003800000 */
.L_x_159:
[----:B------:R-:W-:Y:S05]  /*b7e0*/  BRA `(.L_x_161) ;  /* 0xffffff7800047947 */ /* 0x000fea000383ffff */
.L_x_65:
[----:B-1----:R-:W-:-:S04]  /*b7f0*/  MOV R2, UR6 ;  /* 0x0000000600027c02 */ /* 0x002fc80008000f00 */
[----:B------:R1:W2:Y:S03]  /*b800*/  SYNCS.PHASECHK.TRANS64.TRYWAIT P0, [R2+URZ+0x8], R3 ;  /* 0x00000803020075a7 */ /* 0x0002a600080011ff */
[----:B--2---:R-:W-:Y:S05]  /*b810*/  @!P0 NANOSLEEP.SYNCS 0x989680 ;  /* 0x009896800000895d */ /* 0x004fea0003900000 */
[----:B------:R-:W2:Y:S02]  /*b820*/  @!P0 SYNCS.PHASECHK.TRANS64 P0, [R2+URZ+0x8], R3 ;  /* 0x00000803020085a7 */ /* 0x000ea400080010ff */
[----:B--2---:R-:W-:Y:S05]  /*b830*/  @!P0 BRA `(.L_x_65) ;  /* 0xfffffffc00ec8947 */ /* 0x004fea000383ffff */
[----:B------:R-:W-:Y:S05]  /*b840*/  BRA `(.L_x_64) ;  /* 0xffffff7800087947 */ /* 0x000fea000383ffff */
.L_x_66:
[----:B-1----:R1:W2:Y:S02]  /*b850*/  SYNCS.PHASECHK.TRANS64.TRYWAIT P0, [R0+URZ+0x80], R5 ;  /* 0x00008005000075a7 */ /* 0x0022a400080011ff */
[----:B--2---:R-:W-:Y:S05]  /*b860*/  @!P0 NANOSLEEP.SYNCS 0x989680 ;  /* 0x009896800000895d */ /* 0x004fea0003900000 */
[----:B------:R-:W2:Y:S02]  /*b870*/  @!P0 SYNCS.PHASECHK.TRANS64 P0, [R0+URZ+0x80], R5 ;  /* 0x00008005000085a7 */ /* 0x000ea400080010ff */
[----:B--2---:R-:W-:Y:S05]  /*b880*/  @!P0 BRA `(.L_x_66) ;  /* 0xfffffffc00f08947 */ /* 0x004fea000383ffff */
[----:B------:R-:W-:Y:S05]  /*b890*/  BRA `(.L_x_162) ;  /* 0xffffff7800f47947 */ /* 0x000fea000383ffff */
.L_x_68:
[----:B------:R-:W-:-:S07]  /*b8a0*/  MOV R0, UR9 ;  /* 0x0000000900007c02 */ /* 0x000fce0008000f00 */
.L_x_163:
[----:B-1----:R1:W2:Y:S02]  /*b8b0*/  SYNCS.PHASECHK.TRANS64.TRYWAIT P0, [R0+URZ+0xb0], R5 ;  /* 0x0000b005000075a7 */ /* 0x0022a400080011ff */
[----:B--2---:R-:W-:Y:S05]  /*b8c0*/  @!P0 NANOSLEEP.SYNCS 0x989680 ;  /* 0x009896800000895d */ /* 0x004fea0003900000 */
[----:B------:R-:W2:Y:S02]  /*b8d0*/  @!P0 SYNCS.PHASECHK.TRANS64 P0, [R0+URZ+0xb0], R5 ;  /* 0x0000b005000085a7 */ /* 0x000ea400080010ff */
[----:B--2---:R-:W-:Y:S05]  /*b8e0*/  @!P0 BRA `(.L_x_163) ;  /* 0xfffffffc00f08947 */ /* 0x004fea000383ffff */
[----:B------:R-:W-:Y:S05]  /*b8f0*/  BRA `(.L_x_164) ;  /* 0xffffff7c00407947 */ /* 0x000fea000383ffff */
.L_x_71:
[----:B------:R-:W-:Y:S07]  /*b900*/  MOV R0, UR8 ;  /* 0x0000000800007c02 */ /* 0x000fee0008000f00 */
.L_x_165:
[----:B-1----:R1:W2:Y:S02]  /*b910*/  SYNCS.PHASECHK.TRANS64.TRYWAIT P0, [R0+URZ], R5 ;  /* 0x00000005000075a7 */ /* 0x0022a400080011ff */
[----:B--2---:R-:W-:Y:S05]  /*b920*/  @!P0 NANOSLEEP.SYNCS 0x989680 ;  /* 0x009896800000895d */ /* 0x004fea0003900000 */
[----:B------:R-:W2:Y:S02]  /*b930*/  @!P0 SYNCS.PHASECHK.TRANS64 P0, [R0+URZ], R5 ;  /* 0x00000005000085a7 */ /* 0x000ea400080010ff */
[----:B--2---:R-:W-:Y:S05]  /*b940*/  @!P0 BRA `(.L_x_165) ;  /* 0xfffffffc00f08947 */ /* 0x004fea000383ffff */
[----:B------:R-:W-:Y:S05]  /*b950*/  BRA `(.L_x_70) ;  /* 0xffffff7c00547947 */ /* 0x000fea000383ffff */
.L_x_75:
[----:B-1----:R-:W-:-:S07]  /*b960*/  MOV R0, UR5 ;  /* 0x0000000500007c02 */ /* 0x002fce0008000f00 */
.L_x_166:
[----:B-1----:R1:W2:Y:S02]  /*b970*/  SYNCS.PHASECHK.TRANS64.TRYWAIT P0, [R0+URZ], R3 ;  /* 0x00000003000075a7 */ /* 0x0022a400080011ff */
[----:B--2---:R-:W-:Y:S05]  /*b980*/  @!P0 NANOSLEEP.SYNCS 0x989680 ;  /* 0x009896800000895d */ /* 0x004fea0003900000 */
[----:B------:R-:W2:Y:S02]  /*b990*/  @!P0 SYNCS.PHASECHK.TRANS64 P0, [R0+URZ], R3 ;  /* 0x00000003000085a7 */ /* 0x000ea400080010ff */
[----:B--2---:R-:W-:Y:S05]  /*b9a0*/  @!P0 BRA `(.L_x_166) ;  /* 0xfffffffc00f08947 */ /* 0x004fea000383ffff */
[----:B------:R-:W-:Y:S05]  /*b9b0*/  BRA `(.L_x_167) ;  /* 0xffffff8000487947 */ /* 0x000fea000383ffff */
.L_x_78:
[----:B------:R-:W-:-:S07]  /*b9c0*/  MOV R0, UR7 ;  /* 0x0000000700007c02 */ /* 0x000fce0008000f00 */
.L_x_168:
[----:B-1----:R1:W2:Y:S02]  /*b9d0*/  SYNCS.PHASECHK.TRANS64.TRYWAIT P1, [R0+URZ+0xe0], R3 ;  /* 0x0000e003000075a7 */ /* 0x0022a400080211ff */
[----:B--2---:R-:W-:Y:S05]  /*b9e0*/  @!P1 NANOSLEEP.SYNCS 0x989680 ;  /* 0x009896800000995d */ /* 0x004fea0003900000 */
[----:B------:R-:W2:Y:S02]  /*b9f0*/  @!P1 SYNCS.PHASECHK.TRANS64 P1, [R0+URZ+0xe0], R3 ;  /* 0x0000e003000095a7 */ /* 0x000ea400080210ff */
[----:B--2---:R-:W-:Y:S05]  /*ba00*/  @!P1 BRA `(.L_x_168) ;  /* 0xfffffffc00f09947 */ /* 0x004fea000383ffff */
[----:B------:R-:W-:Y:S05]  /*ba10*/  BRA `(.L_x_169) ;  /* 0xffffff8000947947 */ /* 0x000fea000383ffff */
.L_x_83:
[----:B--2---:R2:W4:Y:S02]  /*ba20*/  SYNCS.PHASECHK.TRANS64.TRYWAIT P0, [R0+URZ+0x80], R3 ;  /* 0x00008003000075a7 */ /* 0x00452400080011ff */
[----:B----4-:R-:W-:Y:S05]  /*ba30*/  @!P0 NANOSLEEP.SYNCS 0x989680 ;  /* 0x009896800000895d */ /* 0x010fea0003900000 */
[----:B------:R-:W4:Y:S02]  /*ba40*/  @!P0 SYNCS.PHASECHK.TRANS64 P0, [R0+URZ+0x80], R3 ;  /* 0x00008003000085a7 */ /* 0x000f2400080010ff */
[----:B----4-:R-:W-:Y:S05]  /*ba50*/  @!P0 BRA `(.L_x_83) ;  /* 0xfffffffc00f08947 */ /* 0x010fea000383ffff */
[----:B------:R-:W-:Y:S05]  /*ba60*/  BRA `(.L_x_170) ;  /* 0xffffff8400a87947 */ /* 0x000fea000383ffff */
.L_x_86:
[----:B------:R-:W-:Y:S07]  /*ba70*/  MOV R0, UR7 ;  /* 0x0000000700007c02 */ /* 0x000fee0008000f00 */
.L_x_171:
[----:B--2---:R2:W4:Y:S02]  /*ba80*/  SYNCS.PHASECHK.TRANS64.TRYWAIT P0, [R0+URZ+0x78], R3 ;  /* 0x00007803000075a7 */ /* 0x00452400080011ff */
[----:B----4-:R-:W-:Y:S05]  /*ba90*/  @!P0 NANOSLEEP.SYNCS 0x989680 ;  /* 0x009896800000895d */ /* 0x010fea0003900000 */
[----:B------:R-:W4:Y:S02]  /*baa0*/  @!P0 SYNCS.PHASECHK.TRANS64 P0, [R0+URZ+0x78], R3 ;  /* 0x00007803000085a7 */ /* 0x000f2400080010ff */
[----:B----4-:R-:W-:Y:S05]  /*bab0*/  @!P0 BRA `(.L_x_171) ;  /* 0xfffffffc00f08947 */ /* 0x010fea000383ffff */
[----:B------:R-:W-:Y:S05]  /*bac0*/  BRA `(.L_x_85) ;  /* 0xffffff8800887947 */ /* 0x000fea000383ffff */
.L_x_89:
[----:B------:R-:W-:Y:S07]  /*bad0*/  MOV R3, UR7 ;  /* 0x0000000700037c02 */ /* 0x000fee0008000f00 */
.L_x_172:
[----:B-1----:R1:W2:Y:S02]  /*bae0*/  SYNCS.PHASECHK.TRANS64.TRYWAIT P0, [R3+URZ+0x50], R12 ;  /* 0x0000500c030075a7 */ /* 0x0022a400080011ff */
[----:B--2---:R-:W-:Y:S05]  /*baf0*/  @!P0 NANOSLEEP.SYNCS 0x989680 ;  /* 0x009896800000895d */ /* 0x004fea0003900000 */
[----:B------:R-:W2:Y:S02]  /*bb00*/  @!P0 SYNCS.PHASECHK.TRANS64 P0, [R3+URZ+0x50], R12 ;  /* 0x0000500c030085a7 */ /* 0x000ea400080010ff */
[----:B--2---:R-:W-:Y:S05]  /*bb10*/  @!P0 BRA `(.L_x_172) ;  /* 0xfffffffc00f08947 */ /* 0x004fea000383ffff */
[----:B------:R-:W-:Y:S05]  /*bb20*/  BRA `(.L_x_173) ;  /* 0xffffff8c00007947 */ /* 0x000fea000383ffff */
.L_x_90:
[----:B-1----:R-:W-:Y:S07]  /*bb30*/  MOV R3, UR7 ;  /* 0x0000000700037c02 */ /* 0x002fee0008000f00 */
.L_x_174:
[----:B-1----:R1:W2:Y:S02]  /*bb40*/  SYNCS.PHASECHK.TRANS64.TRYWAIT P0, [R3+URZ+0x58], R12 ;  /* 0x0000580c030075a7 */ /* 0x0022a400080011ff */
[----:B--2---:R-:W-:Y:S05]  /*bb50*/  @!P0 NANOSLEEP.SYNCS 0x989680 ;  /* 0x009896800000895d */ /* 0x004fea0003900000 */
[----:B------:R-:W2:Y:S02]  /*bb60*/  @!P0 SYNCS.PHASECHK.TRANS64 P0, [R3+URZ+0x58], R12 ;  /* 0x0000580c030085a7 */ /* 0x000ea400080010ff */
[----:B--2---:R-:W-:Y:S05]  /*bb70*/  @!P0 BRA `(.L_x_174) ;  /* 0xfffffffc00f08947 */ /* 0x004fea000383ffff */
[----:B------:R-:W-:Y:S05]  /*bb80*/  BRA `(.L_x_175) ;  /* 0xffffff8c003c7947 */ /* 0x000fea000383ffff */
.L_x_91:
[----:B-1----:R-:W-:Y:S07]  /*bb90*/  MOV R3, UR7 ;  /* 0x0000000700037c02 */ /* 0x002fee0008000f00 */
.L_x_176:
[----:B-1----:R1:W2:Y:S02]  /*bba0*/  SYNCS.PHASECHK.TRANS64.TRYWAIT P0, [R3+URZ+0x60], R12 ;  /* 0x0000600c030075a7 */ /* 0x0022a400080011ff */
[----:B--2---:R-:W-:Y:S05]  /*bbb0*/  @!P0 NANOSLEEP.SYNCS 0x989680 ;  /* 0x009896800000895d */ /* 0x004fea0003900000 */
[----:B------:R-:W2:Y:S02]  /*bbc0*/  @!P0 SYNCS.PHASECHK.TRANS64 P0, [R3+URZ+0x60], R12 ;  /* 0x0000600c030085a7 */ /* 0x000ea400080010ff */
[----:B--2---:R-:W-:Y:S05]  /*bbd0*/  @!P0 BRA `(.L_x_176) ;  /* 0xfffffffc00f08947 */ /* 0x004fea000383ffff */
[----:B------:R-:W-:Y:S05]  /*bbe0*/  BRA `(.L_x_177) ;  /* 0xffffff8c00847947 */ /* 0x000fea000383ffff */
.L_x_92:
[----:B------:R-:W-:Y:S07]  /*bbf0*/  MOV R3, UR7 ;  /* 0x0000000700037c02 */ /* 0x000fee0008000f00 */
.L_x_178:
[----:B-1----:R1:W2:Y:S02]  /*bc00*/  SYNCS.PHASECHK.TRANS64.TRYWAIT P0, [R3+URZ+0x68], R12 ;  /* 0x0000680c030075a7 */ /* 0x0022a400080011ff */
[----:B--2---:R-:W-:Y:S05]  /*bc10*/  @!P0 NANOSLEEP.SYNCS 0x989680 ;  /* 0x009896800000895d */ /* 0x004fea0003900000 */
[----:B------:R-:W2:Y:S02]  /*bc20*/  @!P0 SYNCS.PHASECHK.TRANS64 P0, [R3+URZ+0x68], R12 ;  /* 0x0000680c030085a7 */ /* 0x000ea400080010ff */
[----:B--2---:R-:W-:Y:S05]  /*bc30*/  @!P0 BRA `(.L_x_178) ;  /* 0xfffffffc00f08947 */ /* 0x004fea000383ffff */
[----:B------:R-:W-:Y:S05]  /*bc40*/  BRA `(.L_x_179) ;  /* 0xffffff90000c7947 */ /* 0x000fea000383ffff */
.L_x_94:
[----:B------:R-:W-:-:S07]  /*bc50*/  MOV R0, UR7 ;  /* 0x0000000700007c02 */ /* 0x000fce0008000f00 */
.L_x_180:
[----:B-1----:R1:W4:Y:S02]  /*bc60*/  SYNCS.PHASECHK.TRANS64.TRYWAIT P0, [R0+URZ+0x50], R3 ;  /* 0x00005003000075a7 */ /* 0x00232400080011ff */
[----:B----4-:R-:W-:Y:S05]  /*bc70*/  @!P0 NANOSLEEP.SYNCS 0x989680 ;  /* 0x009896800000895d */ /* 0x010fea0003900000 */
[----:B------:R-:W4:Y:S02]  /*bc80*/  @!P0 SYNCS.PHASECHK.TRANS64 P0, [R0+URZ+0x50], R3 ;  /* 0x00005003000085a7 */ /* 0x000f2400080010ff */
[----:B----4-:R-:W-:Y:S05]  /*bc90*/  @!P0 BRA `(.L_x_180) ;  /* 0xfffffffc00f08947 */ /* 0x010fea000383ffff */
[----:B------:R-:W-:Y:S05]  /*bca0*/  BRA `(.L_x_181) ;  /* 0xffffff90007c7947 */ /* 0x000fea000383ffff */
.L_x_95:
[----:B-1----:R-:W-:-:S07]  /*bcb0*/  MOV R0, UR7 ;  /* 0x0000000700007c02 */ /* 0x002fce0008000f00 */
.L_x_182:
[----:B-1----:R1:W4:Y:S02]  /*bcc0*/  SYNCS.PHASECHK.TRANS64.TRYWAIT P0, [R0+URZ+0x58], R3 ;  /* 0x00005803000075a7 */ /* 0x00232400080011ff */
[----:B----4-:R-:W-:Y:S05]  /*bcd0*/  @!P0 NANOSLEEP.SYNCS 0x989680 ;  /* 0x009896800000895d */ /* 0x010fea0003900000 */
[----:B------:R-:W4:Y:S02]  /*bce0*/  @!P0 SYNCS.PHASECHK.TRANS64 P0, [R0+URZ+0x58], R3 ;  /* 0x00005803000085a7 */ /* 0x000f2400080010ff */
[----:B----4-:R-:W-:Y:S05]  /*bcf0*/  @!P0 BRA `(.L_x_182) ;  /* 0xfffffffc00f08947 */ /* 0x010fea000383ffff */
[----:B------:R-:W-:Y:S05]  /*bd00*/  BRA `(.L_x_183) ;  /* 0xffffff90006c7947 */ /* 0x000fea000383ffff */
.L_x_96:
[----:B-1----:R-:W-:-:S07]  /*bd10*/  MOV R0, UR7 ;  /* 0x0000000700007c02 */ /* 0x002fce0008000f00 */
.L_x_184:
[----:B-1----:R1:W4:Y:S02]  /*bd20*/  SYNCS.PHASECHK.TRANS64.TRYWAIT P0, [R0+URZ+0x60], R3 ;  /* 0x00006003000075a7 */ /* 0x00232400080011ff */
[----:B----4-:R-:W-:Y:S05]  /*bd30*/  @!P0 NANOSLEEP.SYNCS 0x989680 ;  /* 0x009896800000895d */ /* 0x010fea0003900000 */
[----:B------:R-:W4:Y:S02]  /*bd40*/  @!P0 SYNCS.PHASECHK.TRANS64 P0, [R0+URZ+0x60], R3 ;  /* 0x00006003000085a7 */ /* 0x000f2400080010ff */
[----:B----4-:R-:W-:Y:S05]  /*bd50*/  @!P0 BRA `(.L_x_184) ;  /* 0xfffffffc00f08947 */ /* 0x010fea000383ffff */
[----:B------:R-:W-:Y:S05]  /*bd60*/  BRA `(.L_x_185) ;  /* 0xffffff90005c7947 */ /* 0x000fea000383ffff */
.L_x_98:
[----:B--2---:R2:W3:Y:S02]  /*bd70*/  SYNCS.PHASECHK.TRANS64.TRYWAIT P0, [R0+URZ+0x80], R3 ;  /* 0x00008003000075a7 */ /* 0x0044e400080011ff */
[----:B---3--:R-:W-:Y:S05]  /*bd80*/  @!P0 NANOSLEEP.SYNCS 0x989680 ;  /* 0x009896800000895d */ /* 0x008fea0003900000 */
[----:B------:R-:W3:Y:S02]  /*bd90*/  @!P0 SYNCS.PHASECHK.TRANS64 P0, [R0+URZ+0x80], R3 ;  /* 0x00008003000085a7 */ /* 0x000ee400080010ff */
[----:B---3--:R-:W-:Y:S05]  /*bda0*/  @!P0 BRA `(.L_x_98) ;  /* 0xfffffffc00f08947 */ /* 0x008fea000383ffff */
[----:B------:R-:W-:Y:S05]  /*bdb0*/  BRA `(.L_x_186) ;  /* 0xffffff9400307947 */ /* 0x000fea000383ffff */
.L_x_109:
[----:B-1----:R-:W-:Y:S04]  /*bdc0*/  MOV R3, UR48 ;  /* 0x0000003000037c02 */ /* 0x002fe80008000f00 */
[----:B------:R1:W3:Y:S03]  /*bdd0*/  SYNCS.PHASECHK.TRANS64.TRYWAIT P1, [R3+URZ+0x30], R4 ;  /* 0x00003004030075a7 */ /* 0x0002e600080211ff */
[----:B---3--:R-:W-:Y:S05]  /*bde0*/  @!P1 NANOSLEEP.SYNCS 0x989680 ;  /* 0x009896800000995d */ /* 0x008fea0003900000 */
[----:B------:R-:W3:Y:S02]  /*bdf0*/  @!P1 SYNCS.PHASECHK.TRANS64 P1, [R3+URZ+0x30], R4 ;  /* 0x00003004030095a7 */ /* 0x000ee400080210ff */
[----:B---3--:R-:W-:Y:S05]  /*be00*/  @!P1 BRA `(.L_x_109) ;  /* 0xfffffffc00ec9947 */ /* 0x008fea000383ffff */
[----:B------:R-:W-:Y:S05]  /*be10*/  BRA `(.L_x_108) ;  /* 0xffffffa000847947 */ /* 0x000fea000383ffff */
.L_x_111:
[----:B-1----:R1:W4:Y:S02]  /*be20*/  SYNCS.PHASECHK.TRANS64.TRYWAIT P0, [R179+URZ+0xa0], R0 ;  /* 0x0000a000b30075a7 */ /* 0x00232400080011ff */
[----:B----4-:R-:W-:Y:S05]  /*be30*/  @!P0 NANOSLEEP.SYNCS 0x989680 ;  /* 0x009896800000895d */ /* 0x010fea0003900000 */
[----:B------:R-:W4:Y:S02]  /*be40*/  @!P0 SYNCS.PHASECHK.TRANS64 P0, [R179+URZ+0xa0], R0 ;  /* 0x0000a000b30085a7 */ /* 0x000f2400080010ff */
[----:B----4-:R-:W-:Y:S05]  /*be50*/  @!P0 BRA `(.L_x_111) ;  /* 0xfffffffc00f08947 */ /* 0x010fea000383ffff */
[----:B------:R-:W-:Y:S05]  /*be60*/  BRA `(.L_x_110) ;  /* 0xffffffa000e47947 */ /* 0x000fea000383ffff */
.L_x_120:
[----:B--2---:R2:W3:Y:S02]  /*be70*/  SYNCS.PHASECHK.TRANS64.TRYWAIT P0, [R3+URZ+0x30], R0 ;  /* 0x00003000030075a7 */ /* 0x0044e400080011ff */
[----:B---3--:R-:W-:Y:S05]  /*be80*/  @!P0 NANOSLEEP.SYNCS 0x989680 ;  /* 0x009896800000895d */ /* 0x008fea0003900000 */
[----:B------:R-:W3:Y:S02]  /*be90*/  @!P0 SYNCS.PHASECHK.TRANS64 P0, [R3+URZ+0x30], R0 ;  /* 0x00003000030085a7 */ /* 0x000ee400080010ff */
[----:B---3--:R-:W-:Y:S05]  /*bea0*/  @!P0 BRA `(.L_x_120) ;  /* 0xfffffffc00f08947 */ /* 0x008fea000383ffff */
[----:B------:R-:W-:Y:S05]  /*beb0*/  BRA `(.L_x_119) ;  /* 0xffffffb400ac7947 */ /* 0x000fea000383ffff */
.L_x_128:
[----:B--2---:R2:W3:Y:S02]  /*bec0*/  SYNCS.PHASECHK.TRANS64.TRYWAIT P0, [R0+URZ+0x30], R7 ;  /* 0x00003007000075a7 */ /* 0x0044e400080011ff */
[----:B---3--:R-:W-:Y:S05]  /*bed0*/  @!P0 NANOSLEEP.SYNCS 0x989680 ;  /* 0x009896800000895d */ /* 0x008fea0003900000 */
[----:B------:R-:W3:Y:S02]  /*bee0*/  @!P0 SYNCS.PHASECHK.TRANS64 P0, [R0+URZ+0x30], R7 ;  /* 0x00003007000085a7 */ /* 0x000ee400080010ff */
[----:B---3--:R-:W-:Y:S05]  /*bef0*/  @!P0 BRA `(.L_x_128) ;  /* 0xfffffffc00f08947 */ /* 0x008fea000383ffff */
[----:B------:R-:W-:Y:S05]  /*bf00*/  BRA `(.L_x_127) ;  /* 0xffffffc800a07947 */ /* 0x000fea000383ffff */
.L_x_136:
[----:B-1----:R1:W2:Y:S02]  /*bf10*/  SYNCS.PHASECHK.TRANS64.TRYWAIT P0, [R3+URZ+0x30], R0 ;  /* 0x00003000030075a7 */ /* 0x0022a400080011ff */
[----:B--2---:R-:W-:Y:S05]  /*bf20*/  @!P0 NANOSLEEP.SYNCS 0x989680 ;  /* 0x009896800000895d */ /* 0x004fea0003900000 */
[----:B------:R-:W2:Y:S02]  /*bf30*/  @!P0 SYNCS.PHASECHK.TRANS64 P0, [R3+URZ+0x30], R0 ;  /* 0x00003000030085a7 */ /* 0x000ea400080010ff */
[----:B--2---:R-:W-:Y:S05]  /*bf40*/  @!P0 BRA `(.L_x_136) ;  /* 0xfffffffc00f08947 */ /* 0x004fea000383ffff */
[----:B------:R-:W-:Y:S05]  /*bf50*/  BRA `(.L_x_135) ;  /* 0xffffffdc00947947 */ /* 0x000fea000383ffff */
        .weak           $__internal_0_$__cuda_sm10x_tcgen05_guardrail_trap_col_being_dealloced_not_returned_by_alloc
        .type           $__internal_0_$__cuda_sm10x_tcgen05_guardrail_trap_col_being_dealloced_not_returned_by_alloc,@function
        .size           $__internal_0_$__cuda_sm10x_tcgen05_guardrail_trap_col_being_dealloced_not_returned_by_alloc,($__internal_1_$__cuda_sm10x_tcgen05_guardrail_trap_phase_invalid_during_alloc - $__internal_0_$__cuda_sm10x_tcgen05_guardrail_trap_col_being_dealloced_not_returned_by_alloc)
$__internal_0_$__cuda_sm10x_tcgen05_guardrail_trap_col_being_dealloced_not_returned_by_alloc:
[----:B------:R-:W-:Y:S05]  /*bf60*/  BPT.TRAP 0x1 ;  /* 0x000000040000795c */ /* 0x000fea0000300000 */
[----:B------:R-:W-:-:S04]  /*bf70*/  HFMA2 R3, -RZ, RZ, 0, 0 ;  /* 0x00000000ff037431 */ /* 0x000fc800000001ff */
[----:B------:R-:W-:Y:S05]  /*bf80*/  RET.REL.NODEC R2 `(_ZN7cutlass13device_kernelINS_4gemm6kernel13GemmUniversalIN4cute5tupleIJiiiiEEENS1_10collective13CollectiveMmaINS1_35MainloopSm100TmaUmmaWarpSpecializedILi3ELi2ELi2ENS5_IJNS4_1CILi2EEENSA_ILi1EEESC_EEEEENS5_IJNSA_ILi256EEESF_NSA_ILi64EEEEEENS_6half_tENS5_IJlSC_lEEESI_SJ_NS4_8TiledMMAINS4_8MMA_AtomIJNS4_26SM100_MMA_F16BF16_2x1SM_SSISI_SI_fLi256ELi256ELNS4_4UMMA5MajorE0ELSO_0ELNSN_7ScaleInE0ELSP_0EEEEEENS4_6LayoutINS5_IJSC_SC_SC_EEENS5_IJNSA_ILi0EEESU_SU_EEEEENS5_IJNS4_10UnderscoreESX_SX_EEEEENS4_18SM100_TMA_2SM_LOADENS4_14ComposedLayoutINS4_7SwizzleILi3ELi4ELi3EEENS4_18smem_ptr_flag_bitsILi16EEENSS_INS5_IJNSA_ILi8EEESG_EEENS5_IJSG_SC_EEEEEEEvNS4_8identityES10_S1A_vS1B_EENS_8epilogue10collective18CollectiveEpilogueINS1D_23Sm100TmaWarpSpecializedILi4ELi2ELi64ELb1ELb0EEEJNS5_IJNSA_ILi128EEESF_SG_EEENS5_IJNSS_IS1I_SC_EENSS_ISG_SC_EEEEESI_SJ_SI_SJ_NS1D_6fusion15FusionCallbacksIS1H_NS1N_17LinearCombinationISI_fSI_fLNS_15FloatRoundStyleE2EEES1J_S1M_JEEENS4_5SM1004TMEM4LOAD26SM100_TMEM_LOAD_32dp32b64xENS4_13SM90_TMA_LOADES1A_NS4_39AutoVectorizingCopyWithAssumedAlignmentILi128EEENS4_14SM90_TMA_STOREES1A_S1Z_S1Z_EEEvvEEEEvNT_6ParamsE) ;  /* 0xffffff40021c7950 */ /* 0x000fea0003c3ffff */
        .weak           $__internal_1_$__cuda_sm10x_tcgen05_guardrail_trap_phase_invalid_during_alloc
        .type           $__internal_1_$__cuda_sm10x_tcgen05_guardrail_trap_phase_invalid_during_alloc,@function
        .size           $__internal_1_$__cuda_sm10x_tcgen05_guardrail_trap_phase_invalid_during_alloc,($__internal_2_$__cuda_sm10x_tcgen05_guardrail_trap_unallocated_columns_being_dealloced - $__internal_1_$__cuda_sm10x_tcgen05_guardrail_trap_phase_invalid_during_alloc)
$__internal_1_$__cuda_sm10x_tcgen05_guardrail_trap_phase_invalid_during_alloc:
[----:B------:R-:W-:Y:S05]  /*bf90*/  BPT.TRAP 0x1 ;  /* 0x000000040000795c */ /* 0x000fea0000300000 */
[----:B------:R-:W-:-:S04]  /*bfa0*/  MOV R3, 0x0 ;  /* 0x0000000000037802 */ /* 0x000fc80000000f00 */
[----:B------:R-:W-:Y:S05]  /*bfb0*/  RET.REL.NODEC R2 `(_ZN7cutlass13device_kernelINS_4gemm6kernel13GemmUniversalIN4cute5tupleIJiiiiEEENS1_10collective13CollectiveMmaINS1_35MainloopSm100TmaUmmaWarpSpecializedILi3ELi2ELi2ENS5_IJNS4_1CILi2EEENSA_ILi1EEESC_EEEEENS5_IJNSA_ILi256EEESF_NSA_ILi64EEEEEENS_6half_tENS5_IJlSC_lEEESI_SJ_NS4_8TiledMMAINS4_8MMA_AtomIJNS4_26SM100_MMA_F16BF16_2x1SM_SSISI_SI_fLi256ELi256ELNS4_4UMMA5MajorE0ELSO_0ELNSN_7ScaleInE0ELSP_0EEEEEENS4_6LayoutINS5_IJSC_SC_SC_EEENS5_IJNSA_ILi0EEESU_SU_EEEEENS5_IJNS4_10UnderscoreESX_SX_EEEEENS4_18SM100_TMA_2SM_LOADENS4_14ComposedLayoutINS4_7SwizzleILi3ELi4ELi3EEENS4_18smem_ptr_flag_bitsILi16EEENSS_INS5_IJNSA_ILi8EEESG_EEENS5_IJSG_SC_EEEEEEEvNS4_8identityES10_S1A_vS1B_EENS_8epilogue10collective18CollectiveEpilogueINS1D_23Sm100TmaWarpSpecializedILi4ELi2ELi64ELb1ELb0EEEJNS5_IJNSA_ILi128EEESF_SG_EEENS5_IJNSS_IS1I_SC_EENSS_ISG_SC_EEEEESI_SJ_SI_SJ_NS1D_6fusion15FusionCallbacksIS1H_NS1N_17LinearCombinationISI_fSI_fLNS_15FloatRoundStyleE2EEES1J_S1M_JEEENS4_5SM1004TMEM4LOAD26SM100_TMEM_LOAD_32dp32b64xENS4_13SM90_TMA_LOADES1A_NS4_39AutoVectorizingCopyWithAssumedAlignmentILi128EEENS4_14SM90_TMA_STOREES1A_S1Z_S1Z_EEEvvEEEEvNT_6ParamsE) ;  /* 0xffffff4002107950 */ /* 0x000fea0003c3ffff */
        .weak           $__internal_2_$__cuda_sm10x_tcgen05_guardrail_trap_unallocated_columns_being_dealloced
        .type           $__internal_2_$__cuda_sm10x_tcgen05_guardrail_trap_unallocated_columns_being_dealloced,@function
        .size           $__internal_2_$__cuda_sm10x_tcgen05_guardrail_trap_unallocated_columns_being_dealloced,(.L_x_188 - $__internal_2_$__cuda_sm10x_tcgen05_guardrail_trap_unallocated_columns_being_dealloced)
$__internal_2_$__cuda_sm10x_tcgen05_guardrail_trap_unallocated_columns_being_dealloced:
[----:B------:R-:W-:Y:S05]  /*bfc0*/  BPT.TRAP 0x1 ;  /* 0x000000040000795c */ /* 0x000fea0000300000 */
[----:B------:R-:W-:-:S04]  /*bfd0*/  HFMA2 R3, -RZ, RZ, 0, 0 ;  /* 0x00000000ff037431 */ /* 0x000fc800000001ff */
[----:B------:R-:W-:Y:S05]  /*bfe0*/  RET.REL.NODEC R2 `(_ZN7cutlass13device_kernelINS_4gemm6kernel13GemmUniversalIN4cute5tupleIJiiiiEEENS1_10collective13CollectiveMmaINS1_35MainloopSm100TmaUmmaWarpSpecializedILi3ELi2ELi2ENS5_IJNS4_1CILi2EEENSA_ILi1EEESC_EEEEENS5_IJNSA_ILi256EEESF_NSA_ILi64EEEEEENS_6half_tENS5_IJlSC_lEEESI_SJ_NS4_8TiledMMAINS4_8MMA_AtomIJNS4_26SM100_MMA_F16BF16_2x1SM_SSISI_SI_fLi256ELi256ELNS4_4UMMA5MajorE0ELSO_0ELNSN_7ScaleInE0ELSP_0EEEEEENS4_6LayoutINS5_IJSC_SC_SC_EEENS5_IJNSA_ILi0EEESU_SU_EEEEENS5_IJNS4_10UnderscoreESX_SX_EEEEENS4_18SM100_TMA_2SM_LOADENS4_14ComposedLayoutINS4_7SwizzleILi3ELi4ELi3EEENS4_18smem_ptr_flag_bitsILi16EEENSS_INS5_IJNSA_ILi8EEESG_EEENS5_IJSG_SC_EEEEEEEvNS4_8identityES10_S1A_vS1B_EENS_8epilogue10collective18CollectiveEpilogueINS1D_23Sm100TmaWarpSpecializedILi4ELi2ELi64ELb1ELb0EEEJNS5_IJNSA_ILi128EEESF_SG_EEENS5_IJNSS_IS1I_SC_EENSS_ISG_SC_EEEEESI_SJ_SI_SJ_NS1D_6fusion15FusionCallbacksIS1H_NS1N_17LinearCombinationISI_fSI_fLNS_15FloatRoundStyleE2EEES1J_S1M_JEEENS4_5SM1004TMEM4LOAD26SM100_TMEM_LOAD_32dp32b64xENS4_13SM90_TMA_LOADES1A_NS4_39AutoVectorizingCopyWithAssumedAlignmentILi128EEENS4_14SM90_TMA_STOREES1A_S1Z_S1Z_EEEvvEEEEvNT_6ParamsE) ;  /* 0xffffff4002047950 */ /* 0x000fea0003c3ffff */
.L_x_187:
[----:B------:R-:W-:-:S00]  /*bff0*/  BRA `(.L_x_187) ;  /* 0xfffffffc00fc7947 */ /* 0x000fc0000383ffff */
[----:B------:R-:W-:-:S00]  /*c000*/  NOP ;  /* 0x0000000000007918 */ /* 0x000fc00000000000 */
[----:B------:R-:W-:-:S00]  /*c010*/  NOP ;  /* 0x0000000000007918 */ /* 0x000fc00000000000 */
[----:B------:R-:W-:-:S00]  /*c020*/  NOP ;  /* 0x0000000000007918 */ /* 0x000fc00000000000 */
[----:B------:R-:W-:-:S00]  /*c030*/  NOP ;  /* 0x0000000000007918 */ /* 0x000fc00000000000 */
[----:B------:R-:W-:-:S00]  /*c040*/  NOP ;  /* 0x0000000000007918 */ /* 0x000fc00000000000 */
[----:B------:R-:W-:-:S00]  /*c050*/  NOP ;  /* 0x0000000000007918 */ /* 0x000fc00000000000 */
[----:B------:R-:W-:-:S00]  /*c060*/  NOP ;  /* 0x0000000000007918 */ /* 0x000fc00000000000 */
[----:B------:R-:W-:-:S00]  /*c070*/  NOP ;  /* 0x0000000000007918 */ /* 0x000fc00000000000 */
.L_x_188:


//--------------------- .nv.global.init           --------------------------
	.section	.nv.global.init,"aw",@progbits
.nv.global.init:
	.type		$str$27,@object
	.size		$str$27,($str$28 - $str$27)
$str$27:
        /*0000*/ 	.byte	0x28, 0x61, 0x64, 0x64, 0x72, 0x65, 0x73, 0x73, 0x20, 0x26, 0x20, 0x6d, 0x61, 0x73, 0x6b, 0x29
        /*0010*/ 	.byte	0x20, 0x3d, 0x3d, 0x20, 0x30, 0x00
	.type		$str$28,@object
	.size		$str$28,($str$26 - $str$28)
$str$28:
        /*0016*/ 	.byte	0x2f, 0x74, 0x6d, 0x70, 0x2f, 0x63, 0x75, 0x74, 0x6c, 0x61, 0x73, 0x73, 0x5f, 0x73, 0x77, 0x65
        /*0026*/ 	.byte	0x65, 0x70, 0x5f, 0x73, 0x72, 0x63, 0x2f, 0x69, 0x6e, 0x63, 0x6c, 0x75, 0x64, 0x65, 0x2f, 0x63
        /*0036*/ 	.byte	0x75, 0x74, 0x65, 0x2f, 0x70, 0x6f, 0x69, 0x6e, 0x74, 0x65, 0x72, 0x5f, 0x66, 0x6c, 0x61, 0x67
        /*0046*/ 	.byte	0x67, 0x65, 0x64, 0x2e, 0x68, 0x70, 0x70, 0x00
	.type		$str$26,@object
	.size		$str$26,($str$25 - $str$26)
$str$26:
        /*004e*/ 	.byte	0x2f, 0x74, 0x6d, 0x70, 0x2f, 0x63, 0x75, 0x74, 0x6c, 0x61, 0x73, 0x73, 0x5f, 0x73, 0x77, 0x65
        /*005e*/ 	.byte	0x65, 0x70, 0x5f, 0x73, 0x72, 0x63, 0x2f, 0x69, 0x6e, 0x63, 0x6c, 0x75, 0x64, 0x65, 0x2f, 0x63
        /*006e*/ 	.byte	0x75, 0x74, 0x65, 0x2f, 0x61, 0x74, 0x6f, 0x6d, 0x2f, 0x63, 0x6f, 0x70, 0x79, 0x5f, 0x74, 0x72
        /*007e*/ 	.byte	0x61, 0x69, 0x74, 0x73, 0x5f, 0x73, 0x6d, 0x31, 0x30, 0x30, 0x2e, 0x68, 0x70, 0x70, 0x00
	.type		$str$25,@object
	.size		$str$25,(__unnamed_1 - $str$25)
$str$25:
        /*008d*/ 	.byte	0x28, 0x28, 0x75, 0x69, 0x6e, 0x74, 0x33, 0x32, 0x5f, 0x74, 0x28, 0x74, 0x68, 0x72, 0x65, 0x61
        /*009d*/ 	.byte	0x64, 0x49, 0x64, 0x78, 0x2e, 0x78, 0x29, 0x20, 0x2f, 0x20, 0x33, 0x32, 0x29, 0x20, 0x25, 0x20
        /*00ad*/ 	.byte	0x34, 0x29, 0x20, 0x3d, 0x3d, 0x20, 0x28, 0x28, 0x28, 0x74, 0x6d, 0x65, 0x6d, 0x5f, 0x61, 0x64
        /*00bd*/ 	.byte	0x64, 0x72, 0x20, 0x3e, 0x3e, 0x20, 0x31, 0x36, 0x29, 0x20, 0x2f, 0x20, 0x33, 0x32, 0x29, 0x20
        /*00cd*/ 	.byte	0x25, 0x20, 0x34, 0x29, 0x00
	.type		__unnamed_1,@object
	.size		__unnamed_1,(__unnamed_2 - __unnamed_1)
__unnamed_1:
        /*00d2*/ 	.byte	0x61, 0x75, 0x74, 0x6f, 0x20, 0x63, 0x75, 0x74, 0x65, 0x3a, 0x3a, 0x61, 0x73, 0x5f, 0x70, 0x6f
        /* <DEDUP_REMOVED lines=24> */
        /*0262*/ 	.byte	0x3e, 0x3e, 0x3e, 0x3e, 0x5d, 0x00
	.type		__unnamed_2,@object
	.size		__unnamed_2,(.L_2 - __unnamed_2)
__unnamed_2:
        /* <DEDUP_REMOVED lines=43> */
        /*0518*/ 	.byte	0x74, 0x65, 0x3a, 0x3a, 0x43, 0x3c, 0x30, 0x3e, 0x3e, 0x3e, 0x3e, 0x5d, 0x00
.L_2:


//--------------------- .nv.shared._ZN7cutlass13device_kernelINS_4gemm6kernel13GemmUniversalIN4cute5tupleIJiiiiEEENS1_10collective13CollectiveMmaINS1_35MainloopSm100TmaUmmaWarpSpecializedILi3ELi2ELi2ENS5_IJNS4_1CILi2EEENSA_ILi1EEESC_EEEEENS5_IJNSA_ILi256EEESF_NSA_ILi64EEEEEENS_6half_tENS5_IJlSC_lEEESI_SJ_NS4_8TiledMMAINS4_8MMA_AtomIJNS4_26SM100_MMA_F16BF16_2x1SM_SSISI_SI_fLi256ELi256ELNS4_4UMMA5MajorE0ELSO_0ELNSN_7ScaleInE0ELSP_0EEEEEENS4_6LayoutINS5_IJSC_SC_SC_EEENS5_IJNSA_ILi0EEESU_SU_EEEEENS5_IJNS4_10UnderscoreESX_SX_EEEEENS4_18SM100_TMA_2SM_LOADENS4_14ComposedLayoutINS4_7SwizzleILi3ELi4ELi3EEENS4_18smem_ptr_flag_bitsILi16EEENSS_INS5_IJNSA_ILi8EEESG_EEENS5_IJSG_SC_EEEEEEEvNS4_8identityES10_S1A_vS1B_EENS_8epilogue10collective18CollectiveEpilogueINS1D_23Sm100TmaWarpSpecializedILi4ELi2ELi64ELb1ELb0EEEJNS5_IJNSA_ILi128EEESF_SG_EEENS5_IJNSS_IS1I_SC_EENSS_ISG_SC_EEEEESI_SJ_SI_SJ_NS1D_6fusion15FusionCallbacksIS1H_NS1N_17LinearCombinationISI_fSI_fLNS_15FloatRoundStyleE2EEES1J_S1M_JEEENS4_5SM1004TMEM4LOAD26SM100_TMEM_LOAD_32dp32b64xENS4_13SM90_TMA_LOADES1A_NS4_39AutoVectorizingCopyWithAssumedAlignmentILi128EEENS4_14SM90_TMA_STOREES1A_S1Z_S1Z_EEEvvEEEEvNT_6ParamsE --------------------------
	.section	.nv.shared._ZN7cutlass13device_kernelINS_4gemm6kernel13GemmUniversalIN4cute5tupleIJiiiiEEENS1_10collective13CollectiveMmaINS1_35MainloopSm100TmaUmmaWarpSpecializedILi3ELi2ELi2ENS5_IJNS4_1CILi2EEENSA_ILi1EEESC_EEEEENS5_IJNSA_ILi256EEESF_NSA_ILi64EEEEEENS_6half_tENS5_IJlSC_lEEESI_SJ_NS4_8TiledMMAINS4_8MMA_AtomIJNS4_26SM100_MMA_F16BF16_2x1SM_SSISI_SI_fLi256ELi256ELNS4_4UMMA5MajorE0ELSO_0ELNSN_7ScaleInE0ELSP_0EEEEEENS4_6LayoutINS5_IJSC_SC_SC_EEENS5_IJNSA_ILi0EEESU_SU_EEEEENS5_IJNS4_10UnderscoreESX_SX_EEEEENS4_18SM100_TMA_2SM_LOADENS4_14ComposedLayoutINS4_7SwizzleILi3ELi4ELi3EEENS4_18smem_ptr_flag_bitsILi16EEENSS_INS5_IJNSA_ILi8EEESG_EEENS5_IJSG_SC_EEEEEEEvNS4_8identityES10_S1A_vS1B_EENS_8epilogue10collective18CollectiveEpilogueINS1D_23Sm100TmaWarpSpecializedILi4ELi2ELi64ELb1ELb0EEEJNS5_IJNSA_ILi128EEESF_SG_EEENS5_IJNSS_IS1I_SC_EENSS_ISG_SC_EEEEESI_SJ_SI_SJ_NS1D_6fusion15FusionCallbacksIS1H_NS1N_17LinearCombinationISI_fSI_fLNS_15FloatRoundStyleE2EEES1J_S1M_JEEENS4_5SM1004TMEM4LOAD26SM100_TMEM_LOAD_32dp32b64xENS4_13SM90_TMA_LOADES1A_NS4_39AutoVectorizingCopyWithAssumedAlignmentILi128EEENS4_14SM90_TMA_STOREES1A_S1Z_S1Z_EEEvvEEEEvNT_6ParamsE,"aw",@nobits
	.sectionflags	@""
	.align	16
	.zero		1024


//--------------------- .nv.shared.reserved.0     --------------------------
	.section	.nv.shared.reserved.0,"aw",@nobits
	.weak		__nv_reservedSMEM_offset_0_alias
	.size		__nv_reservedSMEM_offset_0_alias, 0, 64
	.other		__nv_reservedSMEM_offset_0_alias,@"STO_CUDA_RESERVED_SHARED STV_DEFAULT"
__nv_reservedSMEM_offset_0_alias:
	.zero		0
.nv.shared.reserved.0:
	.zero		64
	.weak		__nv_reservedSMEM_tcgen05_partition
	.type		__nv_reservedSMEM_tcgen05_partition,@object
	.size		__nv_reservedSMEM_tcgen05_partition,(.L_0 - __nv_reservedSMEM_tcgen05_partition)
__nv_reservedSMEM_tcgen05_partition:
	.zero		32
.L_0:


//--------------------- .nv.global                --------------------------
	.section	.nv.global,"aw",@nobits
.nv.global:
	.type		_ZN39_INTERNAL_ae1074b8_4_k_cu_72e27007_66444cute1_E,@object
	.size		_ZN39_INTERNAL_ae1074b8_4_k_cu_72e27007_66444cute1_E,(_ZN39_INTERNAL_ae1074b8_4_k_cu_72e27007_66444cuda3std3__45__cpo6cbeginE - _ZN39_INTERNAL_ae1074b8_4_k_cu_72e27007_66444cute1_E)
_ZN39_INTERNAL_ae1074b8_4_k_cu_72e27007_66444cute1_E:
	.zero		1
	.type		_ZN39_INTERNAL_ae1074b8_4_k_cu_72e27007_66444cuda3std3__45__cpo6cbeginE,@object
	.size		_ZN39_INTERNAL_ae1074b8_4_k_cu_72e27007_66444cuda3std3__45__cpo6cbeginE,(_ZN39_INTERNAL_ae1074b8_4_k_cu_72e27007_66444cuda3std3__48in_placeE - _ZN39_INTERNAL_ae1074b8_4_k_cu_72e27007_66444cuda3std3__45__cpo6cbeginE)
_ZN39_INTERNAL_ae1074b8_4_k_cu_72e27007_66444cuda3std3__45__cpo6cbeginE:
	.zero		1
	.type		_ZN39_INTERNAL_ae1074b8_4_k_cu_72e27007_66444cuda3std3__48in_placeE,@object
	.size		_ZN39_INTERNAL_ae1074b8_4_k_cu_72e27007_66444cuda3std3__48in_placeE,(_ZN39_INTERNAL_ae1074b8_4_k_cu_72e27007_66444cuda3std6ranges3__45__cpo9iter_moveE - _ZN39_INTERNAL_ae1074b8_4_k_cu_72e27007_66444cuda3std3__48in_placeE)
_ZN39_INTERNAL_ae1074b8_4_k_cu_72e27007_66444cuda3std3__48in_placeE:
	.zero		1
	.type		_ZN39_INTERNAL_ae1074b8_4_k_cu_72e27007_66444cuda3std6ranges3__45__cpo9iter_moveE,@object
	.size		_ZN39_INTERNAL_ae1074b8_4_k_cu_72e27007_66444cuda3std6ranges3__45__cpo9iter_moveE,(_ZN39_INTERNAL_ae1074b8_4_k_cu_72e27007_66444cuda3std3__45__cpo5beginE - _ZN39_INTERNAL_ae1074b8_4_k_cu_72e27007_66444cuda3std6ranges3__45__cpo9iter_moveE)
_ZN39_INTERNAL_ae1074b8_4_k_cu_72e27007_66444cuda3std6ranges3__45__cpo9iter_moveE:
	.zero		1
	.type		_ZN39_INTERNAL_ae1074b8_4_k_cu_72e27007_66444cuda3std3__45__cpo5beginE,@object
	.size		_ZN39_INTERNAL_ae1074b8_4_k_cu_72e27007_66444cuda3std3__45__cpo5beginE,(_ZN39_INTERNAL_ae1074b8_4_k_cu_72e27007_66444cuda3std3__441_GLOBAL__N__ae1074b8_4_k_cu_72e27007_66446ignoreE - _ZN39_INTERNAL_ae1074b8_4_k_cu_72e27007_66444cuda3std3__45__cpo5beginE)
_ZN39_INTERNAL_ae1074b8_4_k_cu_72e27007_66444cuda3std3__45__cpo5beginE:
	.zero		1
	.type		_ZN39_INTERNAL_ae1074b8_4_k_cu_72e27007_66444cuda3std3__441_GLOBAL__N__ae1074b8_4_k_cu_72e27007_66446ignoreE,@object
	.size		_ZN39_INTERNAL_ae1074b8_4_k_cu_72e27007_66444cuda3std3__441_GLOBAL__N__ae1074b8_4_k_cu_72e27007_66446ignoreE,(_ZN39_INTERNAL_ae1074b8_4_k_cu_72e27007_66444cute7productE - _ZN39_INTERNAL_ae1074b8_4_k_cu_72e27007_66444cuda3std3__441_GLOBAL__N__ae1074b8_4_k_cu_72e27007_66446ignoreE)
_ZN39_INTERNAL_ae1074b8_4_k_cu_72e27007_66444cuda3std3__441_GLOBAL__N__ae1074b8_4_k_cu_72e27007_66446ignoreE:
	.zero		1
	.type		_ZN39_INTERNAL_ae1074b8_4_k_cu_72e27007_66444cute7productE,@object
	.size		_ZN39_INTERNAL_ae1074b8_4_k_cu_72e27007_66444cute7productE,(_ZN39_INTERNAL_ae1074b8_4_k_cu_72e27007_66444cuda3std3__45__cpo3endE - _ZN39_INTERNAL_ae1074b8_4_k_cu_72e27007_66444cute7productE)
_ZN39_INTERNAL_ae1074b8_4_k_cu_72e27007_66444cute7productE:
	.zero		1
	.type		_ZN39_INTERNAL_ae1074b8_4_k_cu_72e27007_66444cuda3std3__45__cpo3endE,@object
	.size		_ZN39_INTERNAL_ae1074b8_4_k_cu_72e27007_66444cuda3std3__45__cpo3endE,(_ZN39_INTERNAL_ae1074b8_4_k_cu_72e27007_66444cuda3std3__419piecewise_constructE - _ZN39_INTERNAL_ae1074b8_4_k_cu_72e27007_66444cuda3std3__45__cpo3endE)
_ZN39_INTERNAL_ae1074b8_4_k_cu_72e27007_66444cuda3std3__45__cpo3endE:
	.zero		1
	.type		_ZN39_INTERNAL_ae1074b8_4_k_cu_72e27007_66444cuda3std3__419piecewise_constructE,@object
	.size		_ZN39_INTERNAL_ae1074b8_4_k_cu_72e27007_66444cuda3std3__419piecewise_constructE,(_ZN39_INTERNAL_ae1074b8_4_k_cu_72e27007_66444cuda3std3__45__cpo4cendE - _ZN39_INTERNAL_ae1074b8_4_k_cu_72e27007_66444cuda3std3__419piecewise_constructE)
_ZN39_INTERNAL_ae1074b8_4_k_cu_72e27007_66444cuda3std3__419piecewise_constructE:
	.zero		1
	.type		_ZN39_INTERNAL_ae1074b8_4_k_cu_72e27007_66444cuda3std3__45__cpo4cendE,@object
	.size		_ZN39_INTERNAL_ae1074b8_4_k_cu_72e27007_66444cuda3std3__45__cpo4cendE,(_ZN39_INTERNAL_ae1074b8_4_k_cu_72e27007_66444cuda3std6ranges3__45__cpo4swapE - _ZN39_INTERNAL_ae1074b8_4_k_cu_72e27007_66444cuda3std3__45__cpo4cendE)
_ZN39_INTERNAL_ae1074b8_4_k_cu_72e27007_66444cuda3std3__45__cpo4cendE:
	.zero		1
	.type		_ZN39_INTERNAL_ae1074b8_4_k_cu_72e27007_66444cuda3std6ranges3__45__cpo4swapE,@object
	.size		_ZN39_INTERNAL_ae1074b8_4_k_cu_72e27007_66444cuda3std6ranges3__45__cpo4swapE,(.L_10 - _ZN39_INTERNAL_ae1074b8_4_k_cu_72e27007_66444cuda3std6ranges3__45__cpo4swapE)
_ZN39_INTERNAL_ae1074b8_4_k_cu_72e27007_66444cuda3std6ranges3__45__cpo4swapE:
	.zero		1
.L_10:


//--------------------- .nv.constant0._ZN7cutlass13device_kernelINS_4gemm6kernel13GemmUniversalIN4cute5tupleIJiiiiEEENS1_10collective13CollectiveMmaINS1_35MainloopSm100TmaUmmaWarpSpecializedILi3ELi2ELi2ENS5_IJNS4_1CILi2EEENSA_ILi1EEESC_EEEEENS5_IJNSA_ILi256EEESF_NSA_ILi64EEEEEENS_6half_tENS5_IJlSC_lEEESI_SJ_NS4_8TiledMMAINS4_8MMA_AtomIJNS4_26SM100_MMA_F16BF16_2x1SM_SSISI_SI_fLi256ELi256ELNS4_4UMMA5MajorE0ELSO_0ELNSN_7ScaleInE0ELSP_0EEEEEENS4_6LayoutINS5_IJSC_SC_SC_EEENS5_IJNSA_ILi0EEESU_SU_EEEEENS5_IJNS4_10UnderscoreESX_SX_EEEEENS4_18SM100_TMA_2SM_LOADENS4_14ComposedLayoutINS4_7SwizzleILi3ELi4ELi3EEENS4_18smem_ptr_flag_bitsILi16EEENSS_INS5_IJNSA_ILi8EEESG_EEENS5_IJSG_SC_EEEEEEEvNS4_8identityES10_S1A_vS1B_EENS_8epilogue10collective18CollectiveEpilogueINS1D_23Sm100TmaWarpSpecializedILi4ELi2ELi64ELb1ELb0EEEJNS5_IJNSA_ILi128EEESF_SG_EEENS5_IJNSS_IS1I_SC_EENSS_ISG_SC_EEEEESI_SJ_SI_SJ_NS1D_6fusion15FusionCallbacksIS1H_NS1N_17LinearCombinationISI_fSI_fLNS_15FloatRoundStyleE2EEES1J_S1M_JEEENS4_5SM1004TMEM4LOAD26SM100_TMEM_LOAD_32dp32b64xENS4_13SM90_TMA_LOADES1A_NS4_39AutoVectorizingCopyWithAssumedAlignmentILi128EEENS4_14SM90_TMA_STOREES1A_S1Z_S1Z_EEEvvEEEEvNT_6ParamsE --------------------------
	.section	.nv.constant0._ZN7cutlass13device_kernelINS_4gemm6kernel13GemmUniversalIN4cute5tupleIJiiiiEEENS1_10collective13CollectiveMmaINS1_35MainloopSm100TmaUmmaWarpSpecializedILi3ELi2ELi2ENS5_IJNS4_1CILi2EEENSA_ILi1EEESC_EEEEENS5_IJNSA_ILi256EEESF_NSA_ILi64EEEEEENS_6half_tENS5_IJlSC_lEEESI_SJ_NS4_8TiledMMAINS4_8MMA_AtomIJNS4_26SM100_MMA_F16BF16_2x1SM_SSISI_SI_fLi256ELi256ELNS4_4UMMA5MajorE0ELSO_0ELNSN_7ScaleInE0ELSP_0EEEEEENS4_6LayoutINS5_IJSC_SC_SC_EEENS5_IJNSA_ILi0EEESU_SU_EEEEENS5_IJNS4_10UnderscoreESX_SX_EEEEENS4_18SM100_TMA_2SM_LOADENS4_14ComposedLayoutINS4_7SwizzleILi3ELi4ELi3EEENS4_18smem_ptr_flag_bitsILi16EEENSS_INS5_IJNSA_ILi8EEESG_EEENS5_IJSG_SC_EEEEEEEvNS4_8identityES10_S1A_vS1B_EENS_8epilogue10collective18CollectiveEpilogueINS1D_23Sm100TmaWarpSpecializedILi4ELi2ELi64ELb1ELb0EEEJNS5_IJNSA_ILi128EEESF_SG_EEENS5_IJNSS_IS1I_SC_EENSS_ISG_SC_EEEEESI_SJ_SI_SJ_NS1D_6fusion15FusionCallbacksIS1H_NS1N_17LinearCombinationISI_fSI_fLNS_15FloatRoundStyleE2EEES1J_S1M_JEEENS4_5SM1004TMEM4LOAD26SM100_TMEM_LOAD_32dp32b64xENS4_13SM90_TMA_LOADES1A_NS4_39AutoVectorizingCopyWithAssumedAlignmentILi128EEENS4_14SM90_TMA_STOREES1A_S1Z_S1Z_EEEvvEEEEvNT_6ParamsE,"a",@progbits
	.sectionflags	@""
	.align	4
.nv.constant0._ZN7cutlass13device_kernelINS_4gemm6kernel13GemmUniversalIN4cute5tupleIJiiiiEEENS1_10collective13CollectiveMmaINS1_35MainloopSm100TmaUmmaWarpSpecializedILi3ELi2ELi2ENS5_IJNS4_1CILi2EEENSA_ILi1EEESC_EEEEENS5_IJNSA_ILi256EEESF_NSA_ILi64EEEEEENS_6half_tENS5_IJlSC_lEEESI_SJ_NS4_8TiledMMAINS4_8MMA_AtomIJNS4_26SM100_MMA_F16BF16_2x1SM_SSISI_SI_fLi256ELi256ELNS4_4UMMA5MajorE0ELSO_0ELNSN_7ScaleInE0ELSP_0EEEEEENS4_6LayoutINS5_IJSC_SC_SC_EEENS5_IJNSA_ILi0EEESU_SU_EEEEENS5_IJNS4_10UnderscoreESX_SX_EEEEENS4_18SM100_TMA_2SM_LOADENS4_14ComposedLayoutINS4_7SwizzleILi3ELi4ELi3EEENS4_18smem_ptr_flag_bitsILi16EEENSS_INS5_IJNSA_ILi8EEESG_EEENS5_IJSG_SC_EEEEEEEvNS4_8identityES10_S1A_vS1B_EENS_8epilogue10collective18CollectiveEpilogueINS1D_23Sm100TmaWarpSpecializedILi4ELi2ELi64ELb1ELb0EEEJNS5_IJNSA_ILi128EEESF_SG_EEENS5_IJNSS_IS1I_SC_EENSS_ISG_SC_EEEEESI_SJ_SI_SJ_NS1D_6fusion15FusionCallbacksIS1H_NS1N_17LinearCombinationISI_fSI_fLNS_15FloatRoundStyleE2EEES1J_S1M_JEEENS4_5SM1004TMEM4LOAD26SM100_TMEM_LOAD_32dp32b64xENS4_13SM90_TMA_LOADES1A_NS4_39AutoVectorizingCopyWithAssumedAlignmentILi128EEENS4_14SM90_TMA_STOREES1A_S1Z_S1Z_EEEvvEEEEvNT_6ParamsE:
	.zero		2944


//--------------------- SYMBOLS --------------------------

	.type		.nv.reservedSmem.offset0,@object
	.size		.nv.reservedSmem.offset0,0x4
	.type		.nv.reservedSmem.cap,@object
	.size		.nv.reservedSmem.cap,0x4
	.type		__assertfail,@function
